	.target	sm_100a

	.elftype	@"ET_EXEC"


//--------------------- .note.nv.tkinfo           --------------------------
	.section	.note.nv.tkinfo,"",@"SHT_NOTE"
	.sectionflags	@"SHF_NOTE_NV_TKINFO"
	.tkinfo
        /*0018*/ 	.word	0x00000002
        /*0030*/ 	.string	""
        /*0030*/ 	.string	"ptxas"
        /*0030*/ 	.string	"Cuda compilation tools, release 13.0, V13.0.88"
        /*0030*/ 	.string	"Build cuda_13.0.r13.0/compiler.36424714_0"
        /*0030*/ 	.string	"-arch sm_100a -m 64 "



//--------------------- .note.nv.cuinfo           --------------------------
	.section	.note.nv.cuinfo,"",@"SHT_NOTE"
	.sectionflags	@"SHF_NOTE_NV_CUINFO"
        /*0018*/ 	.short	0x0002
        /*001a*/ 	.short	0x0064
        /*001c*/ 	.short	0x0082
	.zero		2


//--------------------- .nv.info                  --------------------------
	.section	.nv.info,"",@"SHT_CUDA_INFO"
	.align	4


	//----- nvinfo : EIATTR_REGCOUNT
	.align		4
        /*0000*/ 	.byte	0x04, 0x2f
        /*0002*/ 	.short	(.L_20 - .L_19)
	.align		4
.L_19:
        /*0004*/ 	.word	index@(_ZN7cutlass13device_kernelINS_4gemm6kernel13GemmUniversalIN4cute5tupleIJiiiiEEENS1_10collective13CollectiveMmaINS1_35MainloopSm100TmaUmmaWarpSpecializedILi4ELi2ELi4ENS5_IJNS4_1CILi2EEENSA_ILi1EEESC_EEEEENS5_IJNSA_ILi64EEENSA_ILi256EEENSA_ILi32EEEEEENS_12float_e4m3_tENS5_IJlSC_lEEESJ_SK_NS4_8TiledMMAINS4_8MMA_AtomIJNS4_10MMA_TraitsINS4_19SM100_MMA_F8F6F4_SSEJSJ_SJ_fSF_SG_NS4_17integral_constantINS4_4UMMA5MajorELSR_0EEESS_NSP_INSQ_7ScaleInELST_0EEESU_EEEEEENS4_6LayoutINS5_IJSC_SC_SC_EEENS5_IJNSA_ILi0EEESZ_SZ_EEEEENS5_IJNS4_10UnderscoreES12_S12_EEEEENS4_13SM90_TMA_LOADENS4_14ComposedLayoutINS4_7SwizzleILi1ELi4ELi3EEENS4_18smem_ptr_flag_bitsILi8EEENSX_INS5_IJNSA_ILi8EEESH_EEENS5_IJSH_SC_EEEEEEEvNS4_8identityENS4_23SM90_TMA_LOAD_MULTICASTES1F_vS1G_EENS_8epilogue10collective18CollectiveEpilogueINS1J_23Sm100TmaWarpSpecializedILi4ELi2ELi32ELb0ELb0EEEJSI_NS5_IJNSX_ISF_SC_EES1O_EEESJ_SK_SJ_SK_NS1J_6fusion15FusionCallbacksIS1N_NS1Q_17LinearCombinationISJ_fSJ_fLNS_15FloatRoundStyleE2EEESI_S1P_JEEENS4_5SM1004TMEM4LOAD26SM100_TMEM_LOAD_16dp32b32xES15_NS16_INS17_ILi2ELi4ELi3EEES1A_NSX_INS5_IJS1B_SF_EEENS5_IJSF_SC_EEEEEEENS4_39AutoVectorizingCopyWithAssumedAlignmentILi128EEENS4_14SM90_TMA_STOREES24_S26_S26_EEEvvEEEEvNT_6ParamsE)
        /*0008*/ 	.word	0x00000075


	//----- nvinfo : EIATTR_FRAME_SIZE
	.align		4
.L_20:
        /*000c*/ 	.byte	0x04, 0x11
        /*000e*/ 	.short	(.L_22 - .L_21)
	.align		4
.L_21:
        /*0010*/ 	.word	index@($__internal_2_$__cuda_sm10x_tcgen05_guardrail_trap_unallocated_columns_being_dealloced)
        /*0014*/ 	.word	0x00000000


	//----- nvinfo : EIATTR_FRAME_SIZE
	.align		4
.L_22:
        /*0018*/ 	.byte	0x04, 0x11
        /*001a*/ 	.short	(.L_24 - .L_23)
	.align		4
.L_23:
        /*001c*/ 	.word	index@($__internal_1_$__cuda_sm10x_tcgen05_guardrail_trap_phase_invalid_during_alloc)
        /*0020*/ 	.word	0x00000000


	//----- nvinfo : EIATTR_FRAME_SIZE
	.align		4
.L_24:
        /*0024*/ 	.byte	0x04, 0x11
        /*0026*/ 	.short	(.L_26 - .L_25)
	.align		4
.L_25:
        /*0028*/ 	.word	index@($__internal_0_$__cuda_sm10x_tcgen05_guardrail_trap_col_being_dealloced_not_returned_by_alloc)
        /*002c*/ 	.word	0x00000000


	//----- nvinfo : EIATTR_FRAME_SIZE
	.align		4
.L_26:
        /*0030*/ 	.byte	0x04, 0x11
        /*0032*/ 	.short	(.L_28 - .L_27)
	.align		4
.L_27:
        /*0034*/ 	.word	index@(_ZN7cutlass13device_kernelINS_4gemm6kernel13GemmUniversalIN4cute5tupleIJiiiiEEENS1_10collective13CollectiveMmaINS1_35MainloopSm100TmaUmmaWarpSpecializedILi4ELi2ELi4ENS5_IJNS4_1CILi2EEENSA_ILi1EEESC_EEEEENS5_IJNSA_ILi64EEENSA_ILi256EEENSA_ILi32EEEEEENS_12float_e4m3_tENS5_IJlSC_lEEESJ_SK_NS4_8TiledMMAINS4_8MMA_AtomIJNS4_10MMA_TraitsINS4_19SM100_MMA_F8F6F4_SSEJSJ_SJ_fSF_SG_NS4_17integral_constantINS4_4UMMA5MajorELSR_0EEESS_NSP_INSQ_7ScaleInELST_0EEESU_EEEEEENS4_6LayoutINS5_IJSC_SC_SC_EEENS5_IJNSA_ILi0EEESZ_SZ_EEEEENS5_IJNS4_10UnderscoreES12_S12_EEEEENS4_13SM90_TMA_LOADENS4_14ComposedLayoutINS4_7SwizzleILi1ELi4ELi3EEENS4_18smem_ptr_flag_bitsILi8EEENSX_INS5_IJNSA_ILi8EEESH_EEENS5_IJSH_SC_EEEEEEEvNS4_8identityENS4_23SM90_TMA_LOAD_MULTICASTES1F_vS1G_EENS_8epilogue10collective18CollectiveEpilogueINS1J_23Sm100TmaWarpSpecializedILi4ELi2ELi32ELb0ELb0EEEJSI_NS5_IJNSX_ISF_SC_EES1O_EEESJ_SK_SJ_SK_NS1J_6fusion15FusionCallbacksIS1N_NS1Q_17LinearCombinationISJ_fSJ_fLNS_15FloatRoundStyleE2EEESI_S1P_JEEENS4_5SM1004TMEM4LOAD26SM100_TMEM_LOAD_16dp32b32xES15_NS16_INS17_ILi2ELi4ELi3EEES1A_NSX_INS5_IJS1B_SF_EEENS5_IJSF_SC_EEEEEEENS4_39AutoVectorizingCopyWithAssumedAlignmentILi128EEENS4_14SM90_TMA_STOREES24_S26_S26_EEEvvEEEEvNT_6ParamsE)
        /*0038*/ 	.word	0x00000000


	//----- nvinfo : EIATTR_MIN_STACK_SIZE
	.align		4
.L_28:
        /*003c*/ 	.byte	0x04, 0x12
        /*003e*/ 	.short	(.L_30 - .L_29)
	.align		4
.L_29:
        /*0040*/ 	.word	index@(_ZN7cutlass13device_kernelINS_4gemm6kernel13GemmUniversalIN4cute5tupleIJiiiiEEENS1_10collective13CollectiveMmaINS1_35MainloopSm100TmaUmmaWarpSpecializedILi4ELi2ELi4ENS5_IJNS4_1CILi2EEENSA_ILi1EEESC_EEEEENS5_IJNSA_ILi64EEENSA_ILi256EEENSA_ILi32EEEEEENS_12float_e4m3_tENS5_IJlSC_lEEESJ_SK_NS4_8TiledMMAINS4_8MMA_AtomIJNS4_10MMA_TraitsINS4_19SM100_MMA_F8F6F4_SSEJSJ_SJ_fSF_SG_NS4_17integral_constantINS4_4UMMA5MajorELSR_0EEESS_NSP_INSQ_7ScaleInELST_0EEESU_EEEEEENS4_6LayoutINS5_IJSC_SC_SC_EEENS5_IJNSA_ILi0EEESZ_SZ_EEEEENS5_IJNS4_10UnderscoreES12_S12_EEEEENS4_13SM90_TMA_LOADENS4_14ComposedLayoutINS4_7SwizzleILi1ELi4ELi3EEENS4_18smem_ptr_flag_bitsILi8EEENSX_INS5_IJNSA_ILi8EEESH_EEENS5_IJSH_SC_EEEEEEEvNS4_8identityENS4_23SM90_TMA_LOAD_MULTICASTES1F_vS1G_EENS_8epilogue10collective18CollectiveEpilogueINS1J_23Sm100TmaWarpSpecializedILi4ELi2ELi32ELb0ELb0EEEJSI_NS5_IJNSX_ISF_SC_EES1O_EEESJ_SK_SJ_SK_NS1J_6fusion15FusionCallbacksIS1N_NS1Q_17LinearCombinationISJ_fSJ_fLNS_15FloatRoundStyleE2EEESI_S1P_JEEENS4_5SM1004TMEM4LOAD26SM100_TMEM_LOAD_16dp32b32xES15_NS16_INS17_ILi2ELi4ELi3EEES1A_NSX_INS5_IJS1B_SF_EEENS5_IJSF_SC_EEEEEEENS4_39AutoVectorizingCopyWithAssumedAlignmentILi128EEENS4_14SM90_TMA_STOREES24_S26_S26_EEEvvEEEEvNT_6ParamsE)
        /*0044*/ 	.word	0x00000000
.L_30:


//--------------------- .nv.compat                --------------------------
	.section	.nv.compat,"",@"SHT_CUDA_COMPAT_INFO"
	.align	4
        /*0000*/ 	.byte	0x02, 0x09, 0x01, 0x00, 0x02, 0x02, 0x02, 0x00, 0x02, 0x05, 0x05, 0x00, 0x03, 0x07, 0x01, 0x01
        /*0010*/ 	.byte	0x02, 0x03, 0x01, 0x00, 0x02, 0x06, 0x01, 0x00, 0x04, 0x0b, 0x08, 0x00, 0x09, 0x00, 0x00, 0x00
        /*0020*/ 	.byte	0x00, 0x00, 0x00, 0x00


//--------------------- .nv.info._ZN7cutlass13device_kernelINS_4gemm6kernel13GemmUniversalIN4cute5tupleIJiiiiEEENS1_10collective13CollectiveMmaINS1_35MainloopSm100TmaUmmaWarpSpecializedILi4ELi2ELi4ENS5_IJNS4_1CILi2EEENSA_ILi1EEESC_EEEEENS5_IJNSA_ILi64EEENSA_ILi256EEENSA_ILi32EEEEEENS_12float_e4m3_tENS5_IJlSC_lEEESJ_SK_NS4_8TiledMMAINS4_8MMA_AtomIJNS4_10MMA_TraitsINS4_19SM100_MMA_F8F6F4_SSEJSJ_SJ_fSF_SG_NS4_17integral_constantINS4_4UMMA5MajorELSR_0EEESS_NSP_INSQ_7ScaleInELST_0EEESU_EEEEEENS4_6LayoutINS5_IJSC_SC_SC_EEENS5_IJNSA_ILi0EEESZ_SZ_EEEEENS5_IJNS4_10UnderscoreES12_S12_EEEEENS4_13SM90_TMA_LOADENS4_14ComposedLayoutINS4_7SwizzleILi1ELi4ELi3EEENS4_18smem_ptr_flag_bitsILi8EEENSX_INS5_IJNSA_ILi8EEESH_EEENS5_IJSH_SC_EEEEEEEvNS4_8identityENS4_23SM90_TMA_LOAD_MULTICASTES1F_vS1G_EENS_8epilogue10collective18CollectiveEpilogueINS1J_23Sm100TmaWarpSpecializedILi4ELi2ELi32ELb0ELb0EEEJSI_NS5_IJNSX_ISF_SC_EES1O_EEESJ_SK_SJ_SK_NS1J_6fusion15FusionCallbacksIS1N_NS1Q_17LinearCombinationISJ_fSJ_fLNS_15FloatRoundStyleE2EEESI_S1P_JEEENS4_5SM1004TMEM4LOAD26SM100_TMEM_LOAD_16dp32b32xES15_NS16_INS17_ILi2ELi4ELi3EEES1A_NSX_INS5_IJS1B_SF_EEENS5_IJSF_SC_EEEEEEENS4_39AutoVectorizingCopyWithAssumedAlignmentILi128EEENS4_14SM90_TMA_STOREES24_S26_S26_EEEvvEEEEvNT_6ParamsE --------------------------
	.section	.nv.info._ZN7cutlass13device_kernelINS_4gemm6kernel13GemmUniversalIN4cute5tupleIJiiiiEEENS1_10collective13CollectiveMmaINS1_35MainloopSm100TmaUmmaWarpSpecializedILi4ELi2ELi4ENS5_IJNS4_1CILi2EEENSA_ILi1EEESC_EEEEENS5_IJNSA_ILi64EEENSA_ILi256EEENSA_ILi32EEEEEENS_12float_e4m3_tENS5_IJlSC_lEEESJ_SK_NS4_8TiledMMAINS4_8MMA_AtomIJNS4_10MMA_TraitsINS4_19SM100_MMA_F8F6F4_SSEJSJ_SJ_fSF_SG_NS4_17integral_constantINS4_4UMMA5MajorELSR_0EEESS_NSP_INSQ_7ScaleInELST_0EEESU_EEEEEENS4_6LayoutINS5_IJSC_SC_SC_EEENS5_IJNSA_ILi0EEESZ_SZ_EEEEENS5_IJNS4_10UnderscoreES12_S12_EEEEENS4_13SM90_TMA_LOADENS4_14ComposedLayoutINS4_7SwizzleILi1ELi4ELi3EEENS4_18smem_ptr_flag_bitsILi8EEENSX_INS5_IJNSA_ILi8EEESH_EEENS5_IJSH_SC_EEEEEEEvNS4_8identityENS4_23SM90_TMA_LOAD_MULTICASTES1F_vS1G_EENS_8epilogue10collective18CollectiveEpilogueINS1J_23Sm100TmaWarpSpecializedILi4ELi2ELi32ELb0ELb0EEEJSI_NS5_IJNSX_ISF_SC_EES1O_EEESJ_SK_SJ_SK_NS1J_6fusion15FusionCallbacksIS1N_NS1Q_17LinearCombinationISJ_fSJ_fLNS_15FloatRoundStyleE2EEESI_S1P_JEEENS4_5SM1004TMEM4LOAD26SM100_TMEM_LOAD_16dp32b32xES15_NS16_INS17_ILi2ELi4ELi3EEES1A_NSX_INS5_IJS1B_SF_EEENS5_IJSF_SC_EEEEEEENS4_39AutoVectorizingCopyWithAssumedAlignmentILi128EEENS4_14SM90_TMA_STOREES24_S26_S26_EEEvvEEEEvNT_6ParamsE,"",@"SHT_CUDA_INFO"
	.sectionflags	@""
	.align	4


	//----- nvinfo : EIATTR_CUDA_API_VERSION
	.align		4
        /*0000*/ 	.byte	0x04, 0x37
        /*0002*/ 	.short	(.L_32 - .L_31)
.L_31:
        /*0004*/ 	.word	0x00000082


	//----- nvinfo : EIATTR_KPARAM_INFO
	.align		4
.L_32:
        /*0008*/ 	.byte	0x04, 0x17
        /*000a*/ 	.short	(.L_34 - .L_33)
.L_33:
        /*000c*/ 	.word	0x00000000
        /*0010*/ 	.short	0x0000
        /*0012*/ 	.short	0x0000
        /*0014*/ 	.byte	0x00, 0xf0, 0x01, 0x20


	//----- nvinfo : EIATTR_AT_ENTRY_FRAGMENTS
	.align		4
.L_34:
        /*0018*/ 	.byte	0x04, 0x4f
        /*001a*/ 	.short	(.L_36 - .L_35)


	//   ....[0]....
.L_35:
        /*001c*/ 	.word	0x00000006


	//----- nvinfo : EIATTR_RESERVED_SMEM_USED
	.align		4
.L_36:
        /*0020*/ 	.byte	0x01, 0x41
	.zero		2


	//----- nvinfo : EIATTR_SPARSE_MMA_MASK
	.align		4
        /*0024*/ 	.byte	0x03, 0x50
        /*0026*/ 	.short	0x0000


	//----- nvinfo : EIATTR_TCGEN05_1CTA_USED
	.align		4
        /*0028*/ 	.byte	0x01, 0x51
	.zero		2


	//----- nvinfo : EIATTR_MAXREG_COUNT
	.align		4
        /*002c*/ 	.byte	0x03, 0x1b
        /*002e*/ 	.short	0x00ff


	//----- nvinfo : EIATTR_NUM_BARRIERS
	.align		4
        /*0030*/ 	.byte	0x02, 0x4c
        /*0032*/ 	.byte	0x07
	.zero		1


	//----- nvinfo : EIATTR_EXTERNS
	.align		4
        /*0034*/ 	.byte	0x04, 0x0f
        /*0036*/ 	.short	(.L_38 - .L_37)


	//   ....[0]....
	.align		4
.L_37:
        /*0038*/ 	.word	index@(__assertfail)


	//----- nvinfo : EIATTR_MERCURY_ISA_VERSION
	.align		4
.L_38:
        /*003c*/ 	.byte	0x03, 0x5f
        /*003e*/ 	.short	0x0101


	//----- nvinfo : EIATTR_INT_WARP_WIDE_INSTR_OFFSETS
	.align		4
        /*0040*/ 	.byte	0x04, 0x31
        /*0042*/ 	.short	(.L_40 - .L_39)


	//   ....[0]....
.L_39:
        /*0044*/ 	.word	0x00003b70


	//   ....[1]....
        /*0048*/ 	.word	0x00003b90


	//   ....[2]....
        /*004c*/ 	.word	0x00003bc0


	//   ....[3]....
        /*0050*/ 	.word	0x000047d0


	//   ....[4]....
        /*0054*/ 	.word	0x00004830


	//   ....[5]....
        /*0058*/ 	.word	0x00004910


	//   ....[6]....
        /*005c*/ 	.word	0x00004990


	//   ....[7]....
        /*0060*/ 	.word	0x00004a80


	//   ....[8]....
        /*0064*/ 	.word	0x00004b10


	//   ....[9]....
        /*0068*/ 	.word	0x00004c00


	//   ....[10]....
        /*006c*/ 	.word	0x00004cb0


	//----- nvinfo : EIATTR_COOP_GROUP_MASK_REGIDS
	.align		4
.L_40:
        /*0070*/ 	.byte	0x04, 0x29
        /*0072*/ 	.short	(.L_42 - .L_41)


	//   ....[0]....
.L_41:
        /*0074*/ 	.word	0xffffffff


	//   ....[1]....
        /*0078*/ 	.word	0xffffffff


	//   ....[2]....
        /*007c*/ 	.word	0xffffffff


	//   ....[3]....
        /*0080*/ 	.word	0xffffffff


	//   ....[4]....
        /*0084*/ 	.word	0xffffffff


	//   ....[5]....
        /*0088*/ 	.word	0xffffffff


	//   ....[6]....
        /*008c*/ 	.word	0xffffffff


	//   ....[7]....
        /*0090*/ 	.word	0xffffffff


	//   ....[8]....
        /*0094*/ 	.word	0xffffffff


	//   ....[9]....
        /*0098*/ 	.word	0xffffffff


	//   ....[10]....
        /*009c*/ 	.word	0xffffffff


	//   ....[11]....
        /*00a0*/ 	.word	0xffffffff


	//   ....[12]....
        /*00a4*/ 	.word	0xffffffff


	//   ....[13]....
        /*00a8*/ 	.word	0xffffffff


	//----- nvinfo : EIATTR_COOP_GROUP_INSTR_OFFSETS
	.align		4
.L_42:
        /*00ac*/ 	.byte	0x04, 0x28
        /*00ae*/ 	.short	(.L_44 - .L_43)


	//   ....[0]....
.L_43:
        /*00b0*/ 	.word	0x00000080


	//   ....[1]....
        /*00b4*/ 	.word	0x000004f0


	//   ....[2]....
        /*00b8*/ 	.word	0x00000690


	//   ....[3]....
        /*00bc*/ 	.word	0x00000830


	//   ....[4]....
        /*00c0*/ 	.word	0x00000930


	//   ....[5]....
        /*00c4*/ 	.word	0x00000aa0


	//   ....[6]....
        /*00c8*/ 	.word	0x00000c40


	//   ....[7]....
        /*00cc*/ 	.word	0x00000df0


	//   ....[8]....
        /*00d0*/ 	.word	0x00001fd0


	//   ....[9]....
        /*00d4*/ 	.word	0x00002eb0


	//   ....[10]....
        /*00d8*/ 	.word	0x000030c0


	//   ....[11]....
        /*00dc*/ 	.word	0x000030f0


	//   ....[12]....
        /*00e0*/ 	.word	0x00003a50


	//   ....[13]....
        /*00e4*/ 	.word	0x00003c80


	//----- nvinfo : EIATTR_VRC_CTA_INIT_COUNT
	.align		4
.L_44:
        /*00e8*/ 	.byte	0x02, 0x4a
        /*00ea*/ 	.byte	0x80
	.zero		1


	//----- nvinfo : EIATTR_SYSCALL_OFFSETS
	.align		4
        /*00ec*/ 	.byte	0x04, 0x46
        /*00ee*/ 	.short	(.L_46 - .L_45)


	//   ....[0]....
.L_45:
        /*00f0*/ 	.word	0x00005940


	//   ....[1]....
        /*00f4*/ 	.word	0x00005a80


	//   ....[2]....
        /*00f8*/ 	.word	0x000062b0


	//   ....[3]....
        /*00fc*/ 	.word	0x00007040


	//   ....[4]....
        /*0100*/ 	.word	0x00007d90


	//   ....[5]....
        /*0104*/ 	.word	0x00008b10


	//----- nvinfo : EIATTR_MBARRIER_INSTR_OFFSETS
	.align		4
.L_46:
        /*0108*/ 	.byte	0x04, 0x39
        /*010a*/ 	.short	(.L_48 - .L_47)


	//   ....[0]....
.L_47:
        /*010c*/ 	.word	0x00000600
        /*0110*/ 	.word	0x000000ff
        /*0114*/ 	.word	0x00000000
        /*0118*/ 	.short	0x0100
        /*011a*/ 	.byte	0x04
	.zero		1


	//   ....[1]....
        /*011c*/ 	.word	0x00000610
        /*0120*/ 	.word	0x000000ff
        /*0124*/ 	.word	0x00000020
        /*0128*/ 	.short	0x0100
        /*012a*/ 	.byte	0x04
	.zero		1


	//   ....[2]....
        /*012c*/ 	.word	0x00000620
        /*0130*/ 	.word	0x000000ff
        /*0134*/ 	.word	0x00000008
        /*0138*/ 	.short	0x0100
        /*013a*/ 	.byte	0x04
	.zero		1


	//   ....[3]....
        /*013c*/ 	.word	0x00000630
        /*0140*/ 	.word	0x000000ff
        /*0144*/ 	.word	0x00000028
        /*0148*/ 	.short	0x0100
        /*014a*/ 	.byte	0x04
	.zero		1


	//   ....[4]....
        /*014c*/ 	.word	0x00000640
        /*0150*/ 	.word	0x000000ff
        /*0154*/ 	.word	0x00000010
        /*0158*/ 	.short	0x0100
        /*015a*/ 	.byte	0x04
	.zero		1


	//   ....[5]....
        /*015c*/ 	.word	0x00000650
        /*0160*/ 	.word	0x000000ff
        /*0164*/ 	.word	0x00000030
        /*0168*/ 	.short	0x0100
        /*016a*/ 	.byte	0x04
	.zero		1


	//   ....[6]....
        /*016c*/ 	.word	0x00000660
        /*0170*/ 	.word	0x000000ff
        /*0174*/ 	.word	0x00000018
        /*0178*/ 	.short	0x0100
        /*017a*/ 	.byte	0x04
	.zero		1


	//   ....[7]....
        /*017c*/ 	.word	0x00000670
        /*0180*/ 	.word	0x000000ff
        /*0184*/ 	.word	0x00000038
        /*0188*/ 	.short	0x0100
        /*018a*/ 	.byte	0x04
	.zero		1


	//   ....[8]....
        /*018c*/ 	.word	0x000007a0
        /*0190*/ 	.word	0x000000ff
        /*0194*/ 	.word	0x00000040
        /*0198*/ 	.short	0x0100
        /*019a*/ 	.byte	0x04
	.zero		1


	//   ....[9]....
        /*019c*/ 	.word	0x000007b0
        /*01a0*/ 	.word	0x000000ff
        /*01a4*/ 	.word	0x00000060
        /*01a8*/ 	.short	0x0100
        /*01aa*/ 	.byte	0x04
	.zero		1


	//   ....[10]....
        /*01ac*/ 	.word	0x000007c0
        /*01b0*/ 	.word	0x000000ff
        /*01b4*/ 	.word	0x00000048
        /*01b8*/ 	.short	0x0100
        /*01ba*/ 	.byte	0x04
	.zero		1


	//   ....[11]....
        /*01bc*/ 	.word	0x000007d0
        /*01c0*/ 	.word	0x000000ff
        /*01c4*/ 	.word	0x00000068
        /*01c8*/ 	.short	0x0100
        /*01ca*/ 	.byte	0x04
	.zero		1


	//   ....[12]....
        /*01cc*/ 	.word	0x000007e0
        /*01d0*/ 	.word	0x000000ff
        /*01d4*/ 	.word	0x00000050
        /*01d8*/ 	.short	0x0100
        /*01da*/ 	.byte	0x04
	.zero		1


	//   ....[13]....
        /*01dc*/ 	.word	0x000007f0
        /*01e0*/ 	.word	0x000000ff
        /*01e4*/ 	.word	0x00000070
        /*01e8*/ 	.short	0x0100
        /*01ea*/ 	.byte	0x04
	.zero		1


	//   ....[14]....
        /*01ec*/ 	.word	0x00000800
        /*01f0*/ 	.word	0x000000ff
        /*01f4*/ 	.word	0x00000058
        /*01f8*/ 	.short	0x0100
        /*01fa*/ 	.byte	0x04
	.zero		1


	//   ....[15]....
        /*01fc*/ 	.word	0x00000810
        /*0200*/ 	.word	0x000000ff
        /*0204*/ 	.word	0x00000078
        /*0208*/ 	.short	0x0100
        /*020a*/ 	.byte	0x04
	.zero		1


	//   ....[16]....
        /*020c*/ 	.word	0x00000900
        /*0210*/ 	.word	0x000000ff
        /*0214*/ 	.word	0x00000080
        /*0218*/ 	.short	0x0100
        /*021a*/ 	.byte	0x06
	.zero		1


	//   ....[17]....
        /*021c*/ 	.word	0x00000910
        /*0220*/ 	.word	0x000000ff
        /*0224*/ 	.word	0x00000088
        /*0228*/ 	.short	0x0100
        /*022a*/ 	.byte	0x06
	.zero		1


	//   ....[18]....
        /*022c*/ 	.word	0x00000a50
        /*0230*/ 	.word	0x000000ff
        /*0234*/ 	.word	0x00000090
        /*0238*/ 	.short	0x0100
        /*023a*/ 	.byte	0x06
	.zero		1


	//   ....[19]....
        /*023c*/ 	.word	0x00000a60
        /*0240*/ 	.word	0x000000ff
        /*0244*/ 	.word	0x000000a0
        /*0248*/ 	.short	0x0100
        /*024a*/ 	.byte	0x06
	.zero		1


	//   ....[20]....
        /*024c*/ 	.word	0x00000a70
        /*0250*/ 	.word	0x000000ff
        /*0254*/ 	.word	0x00000098
        /*0258*/ 	.short	0x0100
        /*025a*/ 	.byte	0x06
	.zero		1


	//   ....[21]....
        /*025c*/ 	.word	0x00000a80
        /*0260*/ 	.word	0x000000ff
        /*0264*/ 	.word	0x000000a8
        /*0268*/ 	.short	0x0100
        /*026a*/ 	.byte	0x06
	.zero		1


	//   ....[22]....
        /*026c*/ 	.word	0x00000bb0
        /*0270*/ 	.word	0x000000ff
        /*0274*/ 	.word	0x000000b0
        /*0278*/ 	.short	0x0100
        /*027a*/ 	.byte	0x04
	.zero		1


	//   ....[23]....
        /*027c*/ 	.word	0x00000bc0
        /*0280*/ 	.word	0x000000ff
        /*0284*/ 	.word	0x000000d0
        /*0288*/ 	.short	0x0100
        /*028a*/ 	.byte	0x04
	.zero		1


	//   ....[24]....
        /*028c*/ 	.word	0x00000bd0
        /*0290*/ 	.word	0x000000ff
        /*0294*/ 	.word	0x000000b8
        /*0298*/ 	.short	0x0100
        /*029a*/ 	.byte	0x04
	.zero		1


	//   ....[25]....
        /*029c*/ 	.word	0x00000be0
        /*02a0*/ 	.word	0x000000ff
        /*02a4*/ 	.word	0x000000d8
        /*02a8*/ 	.short	0x0100
        /*02aa*/ 	.byte	0x04
	.zero		1


	//   ....[26]....
        /*02ac*/ 	.word	0x00000bf0
        /*02b0*/ 	.word	0x000000ff
        /*02b4*/ 	.word	0x000000c0
        /*02b8*/ 	.short	0x0100
        /*02ba*/ 	.byte	0x04
	.zero		1


	//   ....[27]....
        /*02bc*/ 	.word	0x00000c00
        /*02c0*/ 	.word	0x000000ff
        /*02c4*/ 	.word	0x000000e0
        /*02c8*/ 	.short	0x0100
        /*02ca*/ 	.byte	0x04
	.zero		1


	//   ....[28]....
        /*02cc*/ 	.word	0x00000c10
        /*02d0*/ 	.word	0x000000ff
        /*02d4*/ 	.word	0x000000c8
        /*02d8*/ 	.short	0x0100
        /*02da*/ 	.byte	0x04
	.zero		1


	//   ....[29]....
        /*02dc*/ 	.word	0x00000c20
        /*02e0*/ 	.word	0x000000ff
        /*02e4*/ 	.word	0x000000e8
        /*02e8*/ 	.short	0x0100
        /*02ea*/ 	.byte	0x04
	.zero		1


	//   ....[30]....
        /*02ec*/ 	.word	0x00000d10
        /*02f0*/ 	.word	0x000000ff
        /*02f4*/ 	.word	0x000000f0
        /*02f8*/ 	.short	0x0100
        /*02fa*/ 	.byte	0x04
	.zero		1


	//   ....[31]....
        /*02fc*/ 	.word	0x00000d20
        /*0300*/ 	.word	0x000000ff
        /*0304*/ 	.word	0x00000100
        /*0308*/ 	.short	0x0100
        /*030a*/ 	.byte	0x04
	.zero		1


	//   ....[32]....
        /*030c*/ 	.word	0x00000d30
        /*0310*/ 	.word	0x000000ff
        /*0314*/ 	.word	0x000000f8
        /*0318*/ 	.short	0x0100
        /*031a*/ 	.byte	0x04
	.zero		1


	//   ....[33]....
        /*031c*/ 	.word	0x00000d40
        /*0320*/ 	.word	0x000000ff
        /*0324*/ 	.word	0x00000108
        /*0328*/ 	.short	0x0100
        /*032a*/ 	.byte	0x04
	.zero		1


	//   ....[34]....
        /*032c*/ 	.word	0x00001880
        /*0330*/ 	.word	0x00000000
        /*0334*/ 	.word	0x00000100
        /*0338*/ 	.short	0x010a
        /*033a*/ 	.byte	0xff
	.zero		1


	//   ....[35]....
        /*033c*/ 	.word	0x000018a0
        /*0340*/ 	.word	0x00000000
        /*0344*/ 	.word	0x000000f0
        /*0348*/ 	.short	0x0101
        /*034a*/ 	.byte	0xff
	.zero		1


	//   ....[36]....
        /*034c*/ 	.word	0x00001960
        /*0350*/ 	.word	0x000000ff
        /*0354*/ 	.word	0x00000020
        /*0358*/ 	.short	0x010a
        /*035a*/ 	.byte	0x04
	.zero		1


	//   ....[37]....
        /*035c*/ 	.word	0x000019e0
        /*0360*/ 	.word	0x000000ff
        /*0364*/ 	.word	0x00000020
        /*0368*/ 	.short	0x010a
        /*036a*/ 	.byte	0x21
	.zero		1


	//   ....[38]....
        /*036c*/ 	.word	0x00001b70
        /*0370*/ 	.word	0x000000ff
        /*0374*/ 	.word	0x00000020
        /*0378*/ 	.short	0x010a
        /*037a*/ 	.byte	0x08
	.zero		1


	//   ....[39]....
        /*037c*/ 	.word	0x00001c90
        /*0380*/ 	.word	0x000000ff
        /*0384*/ 	.word	0x00000088
        /*0388*/ 	.short	0x0101
        /*038a*/ 	.byte	0x07
	.zero		1


	//   ....[40]....
        /*038c*/ 	.word	0x00001cb0
        /*0390*/ 	.word	0x000000ff
        /*0394*/ 	.word	0x00000020
        /*0398*/ 	.short	0x010a
        /*039a*/ 	.byte	0x04
	.zero		1


	//   ....[41]....
        /*039c*/ 	.word	0x00001d30
        /*03a0*/ 	.word	0x000000ff
        /*03a4*/ 	.word	0x00000020
        /*03a8*/ 	.short	0x010a
        /*03aa*/ 	.byte	0x09
	.zero		1


	//   ....[42]....
        /*03ac*/ 	.word	0x00001ed0
        /*03b0*/ 	.word	0x000000ff
        /*03b4*/ 	.word	0x00000020
        /*03b8*/ 	.short	0x010a
        /*03ba*/ 	.byte	0x06
	.zero		1


	//   ....[43]....
        /*03bc*/ 	.word	0x00002000
        /*03c0*/ 	.word	0x00000003
        /*03c4*/ 	.word	0x00000090
        /*03c8*/ 	.short	0x010a
        /*03ca*/ 	.byte	0xff
	.zero		1


	//   ....[44]....
        /*03cc*/ 	.word	0x00002150
        /*03d0*/ 	.word	0x00000000
        /*03d4*/ 	.word	0x00000000
        /*03d8*/ 	.short	0x0101
        /*03da*/ 	.byte	0xff
	.zero		1


	//   ....[45]....
        /*03dc*/ 	.word	0x00002700
        /*03e0*/ 	.word	0x000000ff
        /*03e4*/ 	.word	0x00000000
        /*03e8*/ 	.short	0x010a
        /*03ea*/ 	.byte	0x04
	.zero		1


	//   ....[46]....
        /*03ec*/ 	.word	0x00002790
        /*03f0*/ 	.word	0x000000ff
        /*03f4*/ 	.word	0x00000000
        /*03f8*/ 	.short	0x010a
        /*03fa*/ 	.byte	0x05
	.zero		1


	//   ....[47]....
        /*03fc*/ 	.word	0x00002820
        /*0400*/ 	.word	0x000000ff
        /*0404*/ 	.word	0x00000000
        /*0408*/ 	.short	0x010a
        /*040a*/ 	.byte	0x05
	.zero		1


	//   ....[48]....
        /*040c*/ 	.word	0x000028c0
        /*0410*/ 	.word	0x00000000
        /*0414*/ 	.word	0x00000000
        /*0418*/ 	.short	0x010a
        /*041a*/ 	.byte	0xff
	.zero		1


	//   ....[49]....
        /*041c*/ 	.word	0x00002a00
        /*0420*/ 	.word	0x00000002
        /*0424*/ 	.word	0x000000f0
        /*0428*/ 	.short	0x010a
        /*042a*/ 	.byte	0xff
	.zero		1


	//   ....[50]....
        /*042c*/ 	.word	0x00002a60
        /*0430*/ 	.word	0x00000004
        /*0434*/ 	.word	0x00000000
        /*0438*/ 	.short	0x0101
        /*043a*/ 	.byte	0xff
	.zero		1


	//   ....[51]....
        /*043c*/ 	.word	0x00002a80
        /*0440*/ 	.word	0x000000ff
        /*0444*/ 	.word	0x000000a0
        /*0448*/ 	.short	0x010a
        /*044a*/ 	.byte	0x04
	.zero		1


	//   ....[52]....
        /*044c*/ 	.word	0x00002ba0
        /*0450*/ 	.word	0x00000002
        /*0454*/ 	.word	0x00000090
        /*0458*/ 	.short	0x010a
        /*045a*/ 	.byte	0xff
	.zero		1


	//   ....[53]....
        /*045c*/ 	.word	0x00002cb0
        /*0460*/ 	.word	0x00000002
        /*0464*/ 	.word	0x00000000
        /*0468*/ 	.short	0x0101
        /*046a*/ 	.byte	0xff
	.zero		1


	//   ....[54]....
        /*046c*/ 	.word	0x00002d40
        /*0470*/ 	.word	0x000000ff
        /*0474*/ 	.word	0x000000a0
        /*0478*/ 	.short	0x0106
        /*047a*/ 	.byte	0x04
	.zero		1


	//   ....[55]....
        /*047c*/ 	.word	0x00002d60
        /*0480*/ 	.word	0x000000ff
        /*0484*/ 	.word	0x000000a0
        /*0488*/ 	.short	0x010a
        /*048a*/ 	.byte	0x04
	.zero		1


	//   ....[56]....
        /*048c*/ 	.word	0x00002df0
        /*0490*/ 	.word	0x000000ff
        /*0494*/ 	.word	0x000000a0
        /*0498*/ 	.short	0x0106
        /*049a*/ 	.byte	0x07
	.zero		1


	//   ....[57]....
        /*049c*/ 	.word	0x00002e30
        /*04a0*/ 	.word	0x00000000
        /*04a4*/ 	.word	0x000000a0
        /*04a8*/ 	.short	0x010a
        /*04aa*/ 	.byte	0xff
	.zero		1


	//   ....[58]....
        /*04ac*/ 	.word	0x00003330
        /*04b0*/ 	.word	0x00000000
        /*04b4*/ 	.word	0x00000090
        /*04b8*/ 	.short	0x010a
        /*04ba*/ 	.byte	0xff
	.zero		1


	//   ....[59]....
        /*04bc*/ 	.word	0x00003430
        /*04c0*/ 	.word	0x00000003
        /*04c4*/ 	.word	0x00000000
        /*04c8*/ 	.short	0x0101
        /*04ca*/ 	.byte	0xff
	.zero		1


	//   ....[60]....
        /*04cc*/ 	.word	0x00003440
        /*04d0*/ 	.word	0x000000ff
        /*04d4*/ 	.word	0x00000000
        /*04d8*/ 	.short	0x010a
        /*04da*/ 	.byte	0x04
	.zero		1


	//   ....[61]....
        /*04dc*/ 	.word	0x00003460
        /*04e0*/ 	.word	0x000000ff
        /*04e4*/ 	.word	0x000000d0
        /*04e8*/ 	.short	0x010a
        /*04ea*/ 	.byte	0x13
	.zero		1


	//   ....[62]....
        /*04ec*/ 	.word	0x000035a0
        /*04f0*/ 	.word	0x000000ff
        /*04f4*/ 	.word	0x00000000
        /*04f8*/ 	.short	0x010a
        /*04fa*/ 	.byte	0x06
	.zero		1


	//   ....[63]....
        /*04fc*/ 	.word	0x000036a0
        /*0500*/ 	.word	0x000000ff
        /*0504*/ 	.word	0x00000000
        /*0508*/ 	.short	0x010a
        /*050a*/ 	.byte	0x04
	.zero		1


	//   ....[64]....
        /*050c*/ 	.word	0x00003880
        /*0510*/ 	.word	0x000000ff
        /*0514*/ 	.word	0x00000000
        /*0518*/ 	.short	0x010a
        /*051a*/ 	.byte	0x04
	.zero		1


	//   ....[65]....
        /*051c*/ 	.word	0x00003910
        /*0520*/ 	.word	0x000000ff
        /*0524*/ 	.word	0x00000000
        /*0528*/ 	.short	0x010a
        /*052a*/ 	.byte	0x05
	.zero		1


	//   ....[66]....
        /*052c*/ 	.word	0x000039a0
        /*0530*/ 	.word	0x000000ff
        /*0534*/ 	.word	0x00000000
        /*0538*/ 	.short	0x010a
        /*053a*/ 	.byte	0x05
	.zero		1


	//   ....[67]....
        /*053c*/ 	.word	0x00003a30
        /*0540*/ 	.word	0x000000ff
        /*0544*/ 	.word	0x00000000
        /*0548*/ 	.short	0x010a
        /*054a*/ 	.byte	0x04
	.zero		1


	//   ....[68]....
        /*054c*/ 	.word	0x00003f90
        /*0550*/ 	.word	0x00000008
        /*0554*/ 	.word	0x00000090
        /*0558*/ 	.short	0x010a
        /*055a*/ 	.byte	0xff
	.zero		1


	//   ....[69]....
        /*055c*/ 	.word	0x00004100
        /*0560*/ 	.word	0x00000000
        /*0564*/ 	.word	0x00000000
        /*0568*/ 	.short	0x0101
        /*056a*/ 	.byte	0xff
	.zero		1


	//   ....[70]....
        /*056c*/ 	.word	0x000045e0
        /*0570*/ 	.word	0x000000ff
        /*0574*/ 	.word	0x00000088
        /*0578*/ 	.short	0x010a
        /*057a*/ 	.byte	0x15
	.zero		1


	//   ....[71]....
        /*057c*/ 	.word	0x00004770
        /*0580*/ 	.word	0x000000ff
        /*0584*/ 	.word	0x00000060
        /*0588*/ 	.short	0x010a
        /*058a*/ 	.byte	0x15
	.zero		1


	//   ....[72]....
        /*058c*/ 	.word	0x000048c0
        /*0590*/ 	.word	0x000000ff
        /*0594*/ 	.word	0x00000040
        /*0598*/ 	.short	0x010b
        /*059a*/ 	.byte	0x15
	.zero		1


	//   ....[73]....
        /*059c*/ 	.word	0x000048d0
        /*05a0*/ 	.word	0x000000ff
        /*05a4*/ 	.word	0x00000000
        /*05a8*/ 	.short	0x0101
        /*05aa*/ 	.byte	0x32
	.zero		1


	//   ....[74]....
        /*05ac*/ 	.word	0x000048e0
        /*05b0*/ 	.word	0x000000ff
        /*05b4*/ 	.word	0x00000068
        /*05b8*/ 	.short	0x010a
        /*05ba*/ 	.byte	0x15
	.zero		1


	//   ....[75]....
        /*05bc*/ 	.word	0x00004a30
        /*05c0*/ 	.word	0x000000ff
        /*05c4*/ 	.word	0x00000048
        /*05c8*/ 	.short	0x010b
        /*05ca*/ 	.byte	0x15
	.zero		1


	//   ....[76]....
        /*05cc*/ 	.word	0x00004a40
        /*05d0*/ 	.word	0x000000ff
        /*05d4*/ 	.word	0x00000000
        /*05d8*/ 	.short	0x0101
        /*05da*/ 	.byte	0x31
	.zero		1


	//   ....[77]....
        /*05dc*/ 	.word	0x00004a50
        /*05e0*/ 	.word	0x000000ff
        /*05e4*/ 	.word	0x00000070
        /*05e8*/ 	.short	0x010a
        /*05ea*/ 	.byte	0x15
	.zero		1


	//   ....[78]....
        /*05ec*/ 	.word	0x00004bb0
        /*05f0*/ 	.word	0x000000ff
        /*05f4*/ 	.word	0x00000050
        /*05f8*/ 	.short	0x010b
        /*05fa*/ 	.byte	0x15
	.zero		1


	//   ....[79]....
        /*05fc*/ 	.word	0x00004bc0
        /*0600*/ 	.word	0x000000ff
        /*0604*/ 	.word	0x00000000
        /*0608*/ 	.short	0x0101
        /*060a*/ 	.byte	0x30
	.zero		1


	//   ....[80]....
        /*060c*/ 	.word	0x00004bd0
        /*0610*/ 	.word	0x000000ff
        /*0614*/ 	.word	0x00000078
        /*0618*/ 	.short	0x010a
        /*061a*/ 	.byte	0x15
	.zero		1


	//   ....[81]....
        /*061c*/ 	.word	0x00004dc0
        /*0620*/ 	.word	0x000000ff
        /*0624*/ 	.word	0x00000058
        /*0628*/ 	.short	0x010b
        /*062a*/ 	.byte	0x15
	.zero		1


	//   ....[82]....
        /*062c*/ 	.word	0x00004dd0
        /*0630*/ 	.word	0x000000ff
        /*0634*/ 	.word	0x00000000
        /*0638*/ 	.short	0x0101
        /*063a*/ 	.byte	0x2b
	.zero		1


	//   ....[83]....
        /*063c*/ 	.word	0x00004e00
        /*0640*/ 	.word	0x000000ff
        /*0644*/ 	.word	0x00000060
        /*0648*/ 	.short	0x010a
        /*064a*/ 	.byte	0x15
	.zero		1


	//   ....[84]....
        /*064c*/ 	.word	0x00004e20
        /*0650*/ 	.word	0x000000ff
        /*0654*/ 	.word	0x00000068
        /*0658*/ 	.short	0x010a
        /*065a*/ 	.byte	0x15
	.zero		1


	//   ....[85]....
        /*065c*/ 	.word	0x00004e40
        /*0660*/ 	.word	0x000000ff
        /*0664*/ 	.word	0x00000070
        /*0668*/ 	.short	0x010a
        /*066a*/ 	.byte	0x15
	.zero		1


	//   ....[86]....
        /*066c*/ 	.word	0x00004e80
        /*0670*/ 	.word	0x00000000
        /*0674*/ 	.word	0x00000078
        /*0678*/ 	.short	0x010a
        /*067a*/ 	.byte	0xff
	.zero		1


	//   ....[87]....
        /*067c*/ 	.word	0x000051d0
        /*0680*/ 	.word	0x00000003
        /*0684*/ 	.word	0x00000090
        /*0688*/ 	.short	0x010a
        /*068a*/ 	.byte	0xff
	.zero		1


	//   ....[88]....
        /*068c*/ 	.word	0x00005350
        /*0690*/ 	.word	0x00000000
        /*0694*/ 	.word	0x00000000
        /*0698*/ 	.short	0x0101
        /*069a*/ 	.byte	0xff
	.zero		1


	//   ....[89]....
        /*069c*/ 	.word	0x00005ea0
        /*06a0*/ 	.word	0x00000002
        /*06a4*/ 	.word	0x00000040
        /*06a8*/ 	.short	0x010a
        /*06aa*/ 	.byte	0xff
	.zero		1


	//   ....[90]....
        /*06ac*/ 	.word	0x00005f10
        /*06b0*/ 	.word	0x00000047
        /*06b4*/ 	.word	0x000000b0
        /*06b8*/ 	.short	0x010a
        /*06ba*/ 	.byte	0xff
	.zero		1


	//   ....[91]....
        /*06bc*/ 	.word	0x00006000
        /*06c0*/ 	.word	0x00000002
        /*06c4*/ 	.word	0x00000040
        /*06c8*/ 	.short	0x010a
        /*06ca*/ 	.byte	0xff
	.zero		1


	//   ....[92]....
        /*06cc*/ 	.word	0x00006110
        /*06d0*/ 	.word	0x00000000
        /*06d4*/ 	.word	0x00000000
        /*06d8*/ 	.short	0x0101
        /*06da*/ 	.byte	0xff
	.zero		1


	//   ....[93]....
        /*06dc*/ 	.word	0x00006190
        /*06e0*/ 	.word	0x00000047
        /*06e4*/ 	.word	0x000000b0
        /*06e8*/ 	.short	0x010a
        /*06ea*/ 	.byte	0xff
	.zero		1


	//   ....[94]....
        /*06ec*/ 	.word	0x00006ce0
        /*06f0*/ 	.word	0x00000070
        /*06f4*/ 	.word	0x00000040
        /*06f8*/ 	.short	0x010a
        /*06fa*/ 	.byte	0xff
	.zero		1


	//   ....[95]....
        /*06fc*/ 	.word	0x00006db0
        /*0700*/ 	.word	0x00000070
        /*0704*/ 	.word	0x00000040
        /*0708*/ 	.short	0x010a
        /*070a*/ 	.byte	0xff
	.zero		1


	//   ....[96]....
        /*070c*/ 	.word	0x00006ec0
        /*0710*/ 	.word	0x00000000
        /*0714*/ 	.word	0x00000000
        /*0718*/ 	.short	0x0101
        /*071a*/ 	.byte	0xff
	.zero		1


	//   ....[97]....
        /*071c*/ 	.word	0x00007a30
        /*0720*/ 	.word	0x00000070
        /*0724*/ 	.word	0x00000040
        /*0728*/ 	.short	0x010a
        /*072a*/ 	.byte	0xff
	.zero		1


	//   ....[98]....
        /*072c*/ 	.word	0x00007b00
        /*0730*/ 	.word	0x00000070
        /*0734*/ 	.word	0x00000040
        /*0738*/ 	.short	0x010a
        /*073a*/ 	.byte	0xff
	.zero		1


	//   ....[99]....
        /*073c*/ 	.word	0x00007c10
        /*0740*/ 	.word	0x00000000
        /*0744*/ 	.word	0x00000000
        /*0748*/ 	.short	0x0101
        /*074a*/ 	.byte	0xff
	.zero		1


	//   ....[100]....
        /*074c*/ 	.word	0x000087b0
        /*0750*/ 	.word	0x00000066
        /*0754*/ 	.word	0x00000040
        /*0758*/ 	.short	0x010a
        /*075a*/ 	.byte	0xff
	.zero		1


	//   ....[101]....
        /*075c*/ 	.word	0x00008880
        /*0760*/ 	.word	0x00000066
        /*0764*/ 	.word	0x00000040
        /*0768*/ 	.short	0x010a
        /*076a*/ 	.byte	0xff
	.zero		1


	//   ....[102]....
        /*076c*/ 	.word	0x00008990
        /*0770*/ 	.word	0x00000000
        /*0774*/ 	.word	0x00000000
        /*0778*/ 	.short	0x0101
        /*077a*/ 	.byte	0xff
	.zero		1


	//   ....[103]....
        /*077c*/ 	.word	0x00008e20
        /*0780*/ 	.word	0x000000ff
        /*0784*/ 	.word	0x00000000
        /*0788*/ 	.short	0x0101
        /*078a*/ 	.byte	0x04
	.zero		1


	//   ....[104]....
        /*078c*/ 	.word	0x00009630
        /*0790*/ 	.word	0x00000000
        /*0794*/ 	.word	0x00000100
        /*0798*/ 	.short	0x010a
        /*079a*/ 	.byte	0xff
	.zero		1


	//   ....[105]....
        /*079c*/ 	.word	0x00009690
        /*07a0*/ 	.word	0x00000000
        /*07a4*/ 	.word	0x00000020
        /*07a8*/ 	.short	0x010a
        /*07aa*/ 	.byte	0xff
	.zero		1


	//   ....[106]....
        /*07ac*/ 	.word	0x000096f0
        /*07b0*/ 	.word	0x00000000
        /*07b4*/ 	.word	0x00000020
        /*07b8*/ 	.short	0x010a
        /*07ba*/ 	.byte	0xff
	.zero		1


	//   ....[107]....
        /*07bc*/ 	.word	0x00009740
        /*07c0*/ 	.word	0x00000003
        /*07c4*/ 	.word	0x00000090
        /*07c8*/ 	.short	0x010a
        /*07ca*/ 	.byte	0xff
	.zero		1


	//   ....[108]....
        /*07cc*/ 	.word	0x000097a0
        /*07d0*/ 	.word	0x00000000
        /*07d4*/ 	.word	0x00000000
        /*07d8*/ 	.short	0x010a
        /*07da*/ 	.byte	0xff
	.zero		1


	//   ....[109]....
        /*07dc*/ 	.word	0x00009800
        /*07e0*/ 	.word	0x00000000
        /*07e4*/ 	.word	0x00000000
        /*07e8*/ 	.short	0x010a
        /*07ea*/ 	.byte	0xff
	.zero		1


	//   ....[110]....
        /*07ec*/ 	.word	0x00009860
        /*07f0*/ 	.word	0x00000000
        /*07f4*/ 	.word	0x00000000
        /*07f8*/ 	.short	0x010a
        /*07fa*/ 	.byte	0xff
	.zero		1


	//   ....[111]....
        /*07fc*/ 	.word	0x000098b0
        /*0800*/ 	.word	0x00000002
        /*0804*/ 	.word	0x000000f0
        /*0808*/ 	.short	0x010a
        /*080a*/ 	.byte	0xff
	.zero		1


	//   ....[112]....
        /*080c*/ 	.word	0x00009910
        /*0810*/ 	.word	0x00000002
        /*0814*/ 	.word	0x000000a0
        /*0818*/ 	.short	0x010a
        /*081a*/ 	.byte	0xff
	.zero		1


	//   ....[113]....
        /*081c*/ 	.word	0x00009960
        /*0820*/ 	.word	0x00000002
        /*0824*/ 	.word	0x00000090
        /*0828*/ 	.short	0x010a
        /*082a*/ 	.byte	0xff
	.zero		1


	//   ....[114]....
        /*082c*/ 	.word	0x000099c0
        /*0830*/ 	.word	0x00000000
        /*0834*/ 	.word	0x000000a0
        /*0838*/ 	.short	0x010a
        /*083a*/ 	.byte	0xff
	.zero		1


	//   ....[115]....
        /*083c*/ 	.word	0x00009a10
        /*0840*/ 	.word	0x00000000
        /*0844*/ 	.word	0x00000090
        /*0848*/ 	.short	0x010a
        /*084a*/ 	.byte	0xff
	.zero		1


	//   ....[116]....
        /*084c*/ 	.word	0x00009a70
        /*0850*/ 	.word	0x00000003
        /*0854*/ 	.word	0x000000d0
        /*0858*/ 	.short	0x010a
        /*085a*/ 	.byte	0xff
	.zero		1


	//   ....[117]....
        /*085c*/ 	.word	0x00009ad0
        /*0860*/ 	.word	0x00000000
        /*0864*/ 	.word	0x00000000
        /*0868*/ 	.short	0x010a
        /*086a*/ 	.byte	0xff
	.zero		1


	//   ....[118]....
        /*086c*/ 	.word	0x00009b30
        /*0870*/ 	.word	0x00000000
        /*0874*/ 	.word	0x00000000
        /*0878*/ 	.short	0x010a
        /*087a*/ 	.byte	0xff
	.zero		1


	//   ....[119]....
        /*087c*/ 	.word	0x00009b90
        /*0880*/ 	.word	0x00000000
        /*0884*/ 	.word	0x00000000
        /*0888*/ 	.short	0x010a
        /*088a*/ 	.byte	0xff
	.zero		1


	//   ....[120]....
        /*088c*/ 	.word	0x00009bf0
        /*0890*/ 	.word	0x00000000
        /*0894*/ 	.word	0x00000000
        /*0898*/ 	.short	0x010a
        /*089a*/ 	.byte	0xff
	.zero		1


	//   ....[121]....
        /*089c*/ 	.word	0x00009c50
        /*08a0*/ 	.word	0x00000000
        /*08a4*/ 	.word	0x00000000
        /*08a8*/ 	.short	0x010a
        /*08aa*/ 	.byte	0xff
	.zero		1


	//   ....[122]....
        /*08ac*/ 	.word	0x00009ca0
        /*08b0*/ 	.word	0x00000008
        /*08b4*/ 	.word	0x00000090
        /*08b8*/ 	.short	0x010a
        /*08ba*/ 	.byte	0xff
	.zero		1


	//   ....[123]....
        /*08bc*/ 	.word	0x00009d00
        /*08c0*/ 	.word	0x00000000
        /*08c4*/ 	.word	0x00000088
        /*08c8*/ 	.short	0x010a
        /*08ca*/ 	.byte	0xff
	.zero		1


	//   ....[124]....
        /*08cc*/ 	.word	0x00009d60
        /*08d0*/ 	.word	0x00000005
        /*08d4*/ 	.word	0x00000060
        /*08d8*/ 	.short	0x010a
        /*08da*/ 	.byte	0xff
	.zero		1


	//   ....[125]....
        /*08dc*/ 	.word	0x00009dc0
        /*08e0*/ 	.word	0x00000005
        /*08e4*/ 	.word	0x00000068
        /*08e8*/ 	.short	0x010a
        /*08ea*/ 	.byte	0xff
	.zero		1


	//   ....[126]....
        /*08ec*/ 	.word	0x00009e20
        /*08f0*/ 	.word	0x00000005
        /*08f4*/ 	.word	0x00000070
        /*08f8*/ 	.short	0x010a
        /*08fa*/ 	.byte	0xff
	.zero		1


	//   ....[127]....
        /*08fc*/ 	.word	0x00009e80
        /*0900*/ 	.word	0x00000005
        /*0904*/ 	.word	0x00000078
        /*0908*/ 	.short	0x010a
        /*090a*/ 	.byte	0xff
	.zero		1


	//   ....[128]....
        /*090c*/ 	.word	0x00009ee0
        /*0910*/ 	.word	0x00000000
        /*0914*/ 	.word	0x00000060
        /*0918*/ 	.short	0x010a
        /*091a*/ 	.byte	0xff
	.zero		1


	//   ....[129]....
        /*091c*/ 	.word	0x00009f40
        /*0920*/ 	.word	0x00000000
        /*0924*/ 	.word	0x00000068
        /*0928*/ 	.short	0x010a
        /*092a*/ 	.byte	0xff
	.zero		1


	//   ....[130]....
        /*092c*/ 	.word	0x00009fa0
        /*0930*/ 	.word	0x00000000
        /*0934*/ 	.word	0x00000070
        /*0938*/ 	.short	0x010a
        /*093a*/ 	.byte	0xff
	.zero		1


	//   ....[131]....
        /*093c*/ 	.word	0x00009ff0
        /*0940*/ 	.word	0x00000003
        /*0944*/ 	.word	0x00000090
        /*0948*/ 	.short	0x010a
        /*094a*/ 	.byte	0xff
	.zero		1


	//   ....[132]....
        /*094c*/ 	.word	0x0000a040
        /*0950*/ 	.word	0x00000002
        /*0954*/ 	.word	0x00000040
        /*0958*/ 	.short	0x010a
        /*095a*/ 	.byte	0xff
	.zero		1


	//   ....[133]....
        /*095c*/ 	.word	0x0000a090
        /*0960*/ 	.word	0x00000047
        /*0964*/ 	.word	0x000000b0
        /*0968*/ 	.short	0x010a
        /*096a*/ 	.byte	0xff
	.zero		1


	//   ....[134]....
        /*096c*/ 	.word	0x0000a0e0
        /*0970*/ 	.word	0x00000070
        /*0974*/ 	.word	0x00000040
        /*0978*/ 	.short	0x010a
        /*097a*/ 	.byte	0xff
	.zero		1


	//   ....[135]....
        /*097c*/ 	.word	0x0000a130
        /*0980*/ 	.word	0x00000070
        /*0984*/ 	.word	0x00000040
        /*0988*/ 	.short	0x010a
        /*098a*/ 	.byte	0xff
	.zero		1


	//   ....[136]....
        /*098c*/ 	.word	0x0000a180
        /*0990*/ 	.word	0x00000066
        /*0994*/ 	.word	0x00000040
        /*0998*/ 	.short	0x010a
        /*099a*/ 	.byte	0xff
	.zero		1


	//----- nvinfo : EIATTR_NUM_MBARRIERS
	.align		4
.L_48:
        /*099c*/ 	.byte	0x03, 0x38
        /*099e*/ 	.short	0x0022


	//----- nvinfo : EIATTR_EXIT_INSTR_OFFSETS
	.align		4
        /*09a0*/ 	.byte	0x04, 0x1c
        /*09a2*/ 	.short	(.L_50 - .L_49)


	//   ....[0]....
.L_49:
        /*09a4*/ 	.word	0x000028f0


	//   ....[1]....
        /*09a8*/ 	.word	0x00002e00


	//   ....[2]....
        /*09ac*/ 	.word	0x00002e60


	//   ....[3]....
        /*09b0*/ 	.word	0x00003c90


	//   ....[4]....
        /*09b4*/ 	.word	0x00004eb0


	//   ....[5]....
        /*09b8*/ 	.word	0x00004ef0


	//   ....[6]....
        /*09bc*/ 	.word	0x00009620


	//----- nvinfo : EIATTR_MAX_THREADS
	.align		4
.L_50:
        /*09c0*/ 	.byte	0x04, 0x05
        /*09c2*/ 	.short	(.L_52 - .L_51)
.L_51:
        /*09c4*/ 	.word	0x00000100
        /*09c8*/ 	.word	0x00000001
        /*09cc*/ 	.word	0x00000001


	//----- nvinfo : EIATTR_CRS_STACK_SIZE
	.align		4
.L_52:
        /*09d0*/ 	.byte	0x04, 0x1e
        /*09d2*/ 	.short	(.L_54 - .L_53)
.L_53:
        /*09d4*/ 	.word	0x00000000


	//----- nvinfo : EIATTR_CBANK_PARAM_SIZE
	.align		4
.L_54:
        /*09d8*/ 	.byte	0x03, 0x19
        /*09da*/ 	.short	0x0800


	//----- nvinfo : EIATTR_PARAM_CBANK
	.align		4
        /*09dc*/ 	.byte	0x04, 0x0a
        /*09de*/ 	.short	(.L_56 - .L_55)
	.align		4
.L_55:
        /*09e0*/ 	.word	index@(.nv.constant0._ZN7cutlass13device_kernelINS_4gemm6kernel13GemmUniversalIN4cute5tupleIJiiiiEEENS1_10collective13CollectiveMmaINS1_35MainloopSm100TmaUmmaWarpSpecializedILi4ELi2ELi4ENS5_IJNS4_1CILi2EEENSA_ILi1EEESC_EEEEENS5_IJNSA_ILi64EEENSA_ILi256EEENSA_ILi32EEEEEENS_12float_e4m3_tENS5_IJlSC_lEEESJ_SK_NS4_8TiledMMAINS4_8MMA_AtomIJNS4_10MMA_TraitsINS4_19SM100_MMA_F8F6F4_SSEJSJ_SJ_fSF_SG_NS4_17integral_constantINS4_4UMMA5MajorELSR_0EEESS_NSP_INSQ_7ScaleInELST_0EEESU_EEEEEENS4_6LayoutINS5_IJSC_SC_SC_EEENS5_IJNSA_ILi0EEESZ_SZ_EEEEENS5_IJNS4_10UnderscoreES12_S12_EEEEENS4_13SM90_TMA_LOADENS4_14ComposedLayoutINS4_7SwizzleILi1ELi4ELi3EEENS4_18smem_ptr_flag_bitsILi8EEENSX_INS5_IJNSA_ILi8EEESH_EEENS5_IJSH_SC_EEEEEEEvNS4_8identityENS4_23SM90_TMA_LOAD_MULTICASTES1F_vS1G_EENS_8epilogue10collective18CollectiveEpilogueINS1J_23Sm100TmaWarpSpecializedILi4ELi2ELi32ELb0ELb0EEEJSI_NS5_IJNSX_ISF_SC_EES1O_EEESJ_SK_SJ_SK_NS1J_6fusion15FusionCallbacksIS1N_NS1Q_17LinearCombinationISJ_fSJ_fLNS_15FloatRoundStyleE2EEESI_S1P_JEEENS4_5SM1004TMEM4LOAD26SM100_TMEM_LOAD_16dp32b32xES15_NS16_INS17_ILi2ELi4ELi3EEES1A_NSX_INS5_IJS1B_SF_EEENS5_IJSF_SC_EEEEEEENS4_39AutoVectorizingCopyWithAssumedAlignmentILi128EEENS4_14SM90_TMA_STOREES24_S26_S26_EEEvvEEEEvNT_6ParamsE)
        /*09e4*/ 	.short	0x0380
        /*09e6*/ 	.short	0x0800


	//----- nvinfo : EIATTR_SW_WAR
	.align		4
.L_56:
        /*09e8*/ 	.byte	0x04, 0x36
        /*09ea*/ 	.short	(.L_58 - .L_57)
.L_57:
        /*09ec*/ 	.word	0x00000008
.L_58:


//--------------------- .nv.callgraph             --------------------------
	.section	.nv.callgraph,"",@"SHT_CUDA_CALLGRAPH"
	.align	4
	.sectionentsize	8
	.align		4
        /*0000*/ 	.word	0x00000000
	.align		4
        /*0004*/ 	.word	0xffffffff
	.align		4
        /*0008*/ 	.word	index@(_ZN7cutlass13device_kernelINS_4gemm6kernel13GemmUniversalIN4cute5tupleIJiiiiEEENS1_10collective13CollectiveMmaINS1_35MainloopSm100TmaUmmaWarpSpecializedILi4ELi2ELi4ENS5_IJNS4_1CILi2EEENSA_ILi1EEESC_EEEEENS5_IJNSA_ILi64EEENSA_ILi256EEENSA_ILi32EEEEEENS_12float_e4m3_tENS5_IJlSC_lEEESJ_SK_NS4_8TiledMMAINS4_8MMA_AtomIJNS4_10MMA_TraitsINS4_19SM100_MMA_F8F6F4_SSEJSJ_SJ_fSF_SG_NS4_17integral_constantINS4_4UMMA5MajorELSR_0EEESS_NSP_INSQ_7ScaleInELST_0EEESU_EEEEEENS4_6LayoutINS5_IJSC_SC_SC_EEENS5_IJNSA_ILi0EEESZ_SZ_EEEEENS5_IJNS4_10UnderscoreES12_S12_EEEEENS4_13SM90_TMA_LOADENS4_14ComposedLayoutINS4_7SwizzleILi1ELi4ELi3EEENS4_18smem_ptr_flag_bitsILi8EEENSX_INS5_IJNSA_ILi8EEESH_EEENS5_IJSH_SC_EEEEEEEvNS4_8identityENS4_23SM90_TMA_LOAD_MULTICASTES1F_vS1G_EENS_8epilogue10collective18CollectiveEpilogueINS1J_23Sm100TmaWarpSpecializedILi4ELi2ELi32ELb0ELb0EEEJSI_NS5_IJNSX_ISF_SC_EES1O_EEESJ_SK_SJ_SK_NS1J_6fusion15FusionCallbacksIS1N_NS1Q_17LinearCombinationISJ_fSJ_fLNS_15FloatRoundStyleE2EEESI_S1P_JEEENS4_5SM1004TMEM4LOAD26SM100_TMEM_LOAD_16dp32b32xES15_NS16_INS17_ILi2ELi4ELi3EEES1A_NSX_INS5_IJS1B_SF_EEENS5_IJSF_SC_EEEEEEENS4_39AutoVectorizingCopyWithAssumedAlignmentILi128EEENS4_14SM90_TMA_STOREES24_S26_S26_EEEvvEEEEvNT_6ParamsE)
	.align		4
        /*000c*/ 	.word	index@(__assertfail)
	.align		4
        /*0010*/ 	.word	0x00000000
	.align		4
        /*0014*/ 	.word	0xfffffffe
	.align		4
        /*0018*/ 	.word	0x00000000
	.align		4
        /*001c*/ 	.word	0xfffffffd
	.align		4
        /*0020*/ 	.word	0x00000000
	.align		4
        /*0024*/ 	.word	0xfffffffc


//--------------------- .nv.constant4             --------------------------
	.section	.nv.constant4,"a",@progbits
	.align	8
	.align		8
.nv.constant4:
        /*0000*/ 	.dword	__assertfail
	.align		8
        /*0008*/ 	.dword	__unnamed_1
	.align		8
        /*0010*/ 	.dword	__unnamed_2
	.align		8
        /*0018*/ 	.dword	__unnamed_3
	.align		8
        /*0020*/ 	.dword	_ZN39_INTERNAL_4f317796_4_k_cu_2f987842_81944cuda3std3__45__cpo5beginE
	.align		8
        /*0028*/ 	.dword	_ZN39_INTERNAL_4f317796_4_k_cu_2f987842_81944cuda3std3__45__cpo3endE
	.align		8
        /*0030*/ 	.dword	_ZN39_INTERNAL_4f317796_4_k_cu_2f987842_81944cuda3std3__45__cpo6cbeginE
	.align		8
        /*0038*/ 	.dword	_ZN39_INTERNAL_4f317796_4_k_cu_2f987842_81944cuda3std3__45__cpo4cendE
	.align		8
        /*0040*/ 	.dword	_ZN39_INTERNAL_4f317796_4_k_cu_2f987842_81944cuda3std3__441_GLOBAL__N__4f317796_4_k_cu_2f987842_81946ignoreE
	.align		8
        /*0048*/ 	.dword	_ZN39_INTERNAL_4f317796_4_k_cu_2f987842_81944cuda3std3__419piecewise_constructE
	.align		8
        /*0050*/ 	.dword	_ZN39_INTERNAL_4f317796_4_k_cu_2f987842_81944cuda3std3__48in_placeE
	.align		8
        /*0058*/ 	.dword	_ZN39_INTERNAL_4f317796_4_k_cu_2f987842_81944cuda3std6ranges3__45__cpo4swapE
	.align		8
        /*0060*/ 	.dword	_ZN39_INTERNAL_4f317796_4_k_cu_2f987842_81944cuda3std6ranges3__45__cpo9iter_moveE
	.align		8
        /*0068*/ 	.dword	_ZN39_INTERNAL_4f317796_4_k_cu_2f987842_81944cute7productE
	.align		8
        /*0070*/ 	.dword	_ZN39_INTERNAL_4f317796_4_k_cu_2f987842_81944cute1_E
	.align		8
        /*0078*/ 	.dword	$str$25
	.align		8
        /*0080*/ 	.dword	$str$26
	.align		8
        /*0088*/ 	.dword	$str$27
	.align		8
        /*0090*/ 	.dword	$str$28


//--------------------- .text._ZN7cutlass13device_kernelINS_4gemm6kernel13GemmUniversalIN4cute5tupleIJiiiiEEENS1_10collective13CollectiveMmaINS1_35MainloopSm100TmaUmmaWarpSpecializedILi4ELi2ELi4ENS5_IJNS4_1CILi2EEENSA_ILi1EEESC_EEEEENS5_IJNSA_ILi64EEENSA_ILi256EEENSA_ILi32EEEEEENS_12float_e4m3_tENS5_IJlSC_lEEESJ_SK_NS4_8TiledMMAINS4_8MMA_AtomIJNS4_10MMA_TraitsINS4_19SM100_MMA_F8F6F4_SSEJSJ_SJ_fSF_SG_NS4_17integral_constantINS4_4UMMA5MajorELSR_0EEESS_NSP_INSQ_7ScaleInELST_0EEESU_EEEEEENS4_6LayoutINS5_IJSC_SC_SC_EEENS5_IJNSA_ILi0EEESZ_SZ_EEEEENS5_IJNS4_10UnderscoreES12_S12_EEEEENS4_13SM90_TMA_LOADENS4_14ComposedLayoutINS4_7SwizzleILi1ELi4ELi3EEENS4_18smem_ptr_flag_bitsILi8EEENSX_INS5_IJNSA_ILi8EEESH_EEENS5_IJSH_SC_EEEEEEEvNS4_8identityENS4_23SM90_TMA_LOAD_MULTICASTES1F_vS1G_EENS_8epilogue10collective18CollectiveEpilogueINS1J_23Sm100TmaWarpSpecializedILi4ELi2ELi32ELb0ELb0EEEJSI_NS5_IJNSX_ISF_SC_EES1O_EEESJ_SK_SJ_SK_NS1J_6fusion15FusionCallbacksIS1N_NS1Q_17LinearCombinationISJ_fSJ_fLNS_15FloatRoundStyleE2EEESI_S1P_JEEENS4_5SM1004TMEM4LOAD26SM100_TMEM_LOAD_16dp32b32xES15_NS16_INS17_ILi2ELi4ELi3EEES1A_NSX_INS5_IJS1B_SF_EEENS5_IJSF_SC_EEEEEEENS4_39AutoVectorizingCopyWithAssumedAlignmentILi128EEENS4_14SM90_TMA_STOREES24_S26_S26_EEEvvEEEEvNT_6ParamsE --------------------------
	.section	.text._ZN7cutlass13device_kernelINS_4gemm6kernel13GemmUniversalIN4cute5tupleIJiiiiEEENS1_10collective13CollectiveMmaINS1_35MainloopSm100TmaUmmaWarpSpecializedILi4ELi2ELi4ENS5_IJNS4_1CILi2EEENSA_ILi1EEESC_EEEEENS5_IJNSA_ILi64EEENSA_ILi256EEENSA_ILi32EEEEEENS_12float_e4m3_tENS5_IJlSC_lEEESJ_SK_NS4_8TiledMMAINS4_8MMA_AtomIJNS4_10MMA_TraitsINS4_19SM100_MMA_F8F6F4_SSEJSJ_SJ_fSF_SG_NS4_17integral_constantINS4_4UMMA5MajorELSR_0EEESS_NSP_INSQ_7ScaleInELST_0EEESU_EEEEEENS4_6LayoutINS5_IJSC_SC_SC_EEENS5_IJNSA_ILi0EEESZ_SZ_EEEEENS5_IJNS4_10UnderscoreES12_S12_EEEEENS4_13SM90_TMA_LOADENS4_14ComposedLayoutINS4_7SwizzleILi1ELi4ELi3EEENS4_18smem_ptr_flag_bitsILi8EEENSX_INS5_IJNSA_ILi8EEESH_EEENS5_IJSH_SC_EEEEEEEvNS4_8identityENS4_23SM90_TMA_LOAD_MULTICASTES1F_vS1G_EENS_8epilogue10collective18CollectiveEpilogueINS1J_23Sm100TmaWarpSpecializedILi4ELi2ELi32ELb0ELb0EEEJSI_NS5_IJNSX_ISF_SC_EES1O_EEESJ_SK_SJ_SK_NS1J_6fusion15FusionCallbacksIS1N_NS1Q_17LinearCombinationISJ_fSJ_fLNS_15FloatRoundStyleE2EEESI_S1P_JEEENS4_5SM1004TMEM4LOAD26SM100_TMEM_LOAD_16dp32b32xES15_NS16_INS17_ILi2ELi4ELi3EEES1A_NSX_INS5_IJS1B_SF_EEENS5_IJSF_SC_EEEEEEENS4_39AutoVectorizingCopyWithAssumedAlignmentILi128EEENS4_14SM90_TMA_STOREES24_S26_S26_EEEvvEEEEvNT_6ParamsE,"ax",@progbits
	.align	128
.text._ZN7cutlass13device_kernelINS_4gemm6kernel13GemmUniversalIN4cute5tupleIJiiiiEEENS1_10collective13CollectiveMmaINS1_35MainloopSm100TmaUmmaWarpSpecializedILi4ELi2ELi4ENS5_IJNS4_1CILi2EEENSA_ILi1EEESC_EEEEENS5_IJNSA_ILi64EEENSA_ILi256EEENSA_ILi32EEEEEENS_12float_e4m3_tENS5_IJlSC_lEEESJ_SK_NS4_8TiledMMAINS4_8MMA_AtomIJNS4_10MMA_TraitsINS4_19SM100_MMA_F8F6F4_SSEJSJ_SJ_fSF_SG_NS4_17integral_constantINS4_4UMMA5MajorELSR_0EEESS_NSP_INSQ_7ScaleInELST_0EEESU_EEEEEENS4_6LayoutINS5_IJSC_SC_SC_EEENS5_IJNSA_ILi0EEESZ_SZ_EEEEENS5_IJNS4_10UnderscoreES12_S12_EEEEENS4_13SM90_TMA_LOADENS4_14ComposedLayoutINS4_7SwizzleILi1ELi4ELi3EEENS4_18smem_ptr_flag_bitsILi8EEENSX_INS5_IJNSA_ILi8EEESH_EEENS5_IJSH_SC_EEEEEEEvNS4_8identityENS4_23SM90_TMA_LOAD_MULTICASTES1F_vS1G_EENS_8epilogue10collective18CollectiveEpilogueINS1J_23Sm100TmaWarpSpecializedILi4ELi2ELi32ELb0ELb0EEEJSI_NS5_IJNSX_ISF_SC_EES1O_EEESJ_SK_SJ_SK_NS1J_6fusion15FusionCallbacksIS1N_NS1Q_17LinearCombinationISJ_fSJ_fLNS_15FloatRoundStyleE2EEESI_S1P_JEEENS4_5SM1004TMEM4LOAD26SM100_TMEM_LOAD_16dp32b32xES15_NS16_INS17_ILi2ELi4ELi3EEES1A_NSX_INS5_IJS1B_SF_EEENS5_IJSF_SC_EEEEEEENS4_39AutoVectorizingCopyWithAssumedAlignmentILi128EEENS4_14SM90_TMA_STOREES24_S26_S26_EEEvvEEEEvNT_6ParamsE:
        .type           _ZN7cutlass13device_kernelINS_4gemm6kernel13GemmUniversalIN4cute5tupleIJiiiiEEENS1_10collective13CollectiveMmaINS1_35MainloopSm100TmaUmmaWarpSpecializedILi4ELi2ELi4ENS5_IJNS4_1CILi2EEENSA_ILi1EEESC_EEEEENS5_IJNSA_ILi64EEENSA_ILi256EEENSA_ILi32EEEEEENS_12float_e4m3_tENS5_IJlSC_lEEESJ_SK_NS4_8TiledMMAINS4_8MMA_AtomIJNS4_10MMA_TraitsINS4_19SM100_MMA_F8F6F4_SSEJSJ_SJ_fSF_SG_NS4_17integral_constantINS4_4UMMA5MajorELSR_0EEESS_NSP_INSQ_7ScaleInELST_0EEESU_EEEEEENS4_6LayoutINS5_IJSC_SC_SC_EEENS5_IJNSA_ILi0EEESZ_SZ_EEEEENS5_IJNS4_10UnderscoreES12_S12_EEEEENS4_13SM90_TMA_LOADENS4_14ComposedLayoutINS4_7SwizzleILi1ELi4ELi3EEENS4_18smem_ptr_flag_bitsILi8EEENSX_INS5_IJNSA_ILi8EEESH_EEENS5_IJSH_SC_EEEEEEEvNS4_8identityENS4_23SM90_TMA_LOAD_MULTICASTES1F_vS1G_EENS_8epilogue10collective18CollectiveEpilogueINS1J_23Sm100TmaWarpSpecializedILi4ELi2ELi32ELb0ELb0EEEJSI_NS5_IJNSX_ISF_SC_EES1O_EEESJ_SK_SJ_SK_NS1J_6fusion15FusionCallbacksIS1N_NS1Q_17LinearCombinationISJ_fSJ_fLNS_15FloatRoundStyleE2EEESI_S1P_JEEENS4_5SM1004TMEM4LOAD26SM100_TMEM_LOAD_16dp32b32xES15_NS16_INS17_ILi2ELi4ELi3EEES1A_NSX_INS5_IJS1B_SF_EEENS5_IJSF_SC_EEEEEEENS4_39AutoVectorizingCopyWithAssumedAlignmentILi128EEENS4_14SM90_TMA_STOREES24_S26_S26_EEEvvEEEEvNT_6ParamsE,@function
        .size           _ZN7cutlass13device_kernelINS_4gemm6kernel13GemmUniversalIN4cute5tupleIJiiiiEEENS1_10collective13CollectiveMmaINS1_35MainloopSm100TmaUmmaWarpSpecializedILi4ELi2ELi4ENS5_IJNS4_1CILi2EEENSA_ILi1EEESC_EEEEENS5_IJNSA_ILi64EEENSA_ILi256EEENSA_ILi32EEEEEENS_12float_e4m3_tENS5_IJlSC_lEEESJ_SK_NS4_8TiledMMAINS4_8MMA_AtomIJNS4_10MMA_TraitsINS4_19SM100_MMA_F8F6F4_SSEJSJ_SJ_fSF_SG_NS4_17integral_constantINS4_4UMMA5MajorELSR_0EEESS_NSP_INSQ_7ScaleInELST_0EEESU_EEEEEENS4_6LayoutINS5_IJSC_SC_SC_EEENS5_IJNSA_ILi0EEESZ_SZ_EEEEENS5_IJNS4_10UnderscoreES12_S12_EEEEENS4_13SM90_TMA_LOADENS4_14ComposedLayoutINS4_7SwizzleILi1ELi4ELi3EEENS4_18smem_ptr_flag_bitsILi8EEENSX_INS5_IJNSA_ILi8EEESH_EEENS5_IJSH_SC_EEEEEEEvNS4_8identityENS4_23SM90_TMA_LOAD_MULTICASTES1F_vS1G_EENS_8epilogue10collective18CollectiveEpilogueINS1J_23Sm100TmaWarpSpecializedILi4ELi2ELi32ELb0ELb0EEEJSI_NS5_IJNSX_ISF_SC_EES1O_EEESJ_SK_SJ_SK_NS1J_6fusion15FusionCallbacksIS1N_NS1Q_17LinearCombinationISJ_fSJ_fLNS_15FloatRoundStyleE2EEESI_S1P_JEEENS4_5SM1004TMEM4LOAD26SM100_TMEM_LOAD_16dp32b32xES15_NS16_INS17_ILi2ELi4ELi3EEES1A_NSX_INS5_IJS1B_SF_EEENS5_IJSF_SC_EEEEEEENS4_39AutoVectorizingCopyWithAssumedAlignmentILi128EEENS4_14SM90_TMA_STOREES24_S26_S26_EEEvvEEEEvNT_6ParamsE,(.L_x_177 - _ZN7cutlass13device_kernelINS_4gemm6kernel13GemmUniversalIN4cute5tupleIJiiiiEEENS1_10collective13CollectiveMmaINS1_35MainloopSm100TmaUmmaWarpSpecializedILi4ELi2ELi4ENS5_IJNS4_1CILi2EEENSA_ILi1EEESC_EEEEENS5_IJNSA_ILi64EEENSA_ILi256EEENSA_ILi32EEEEEENS_12float_e4m3_tENS5_IJlSC_lEEESJ_SK_NS4_8TiledMMAINS4_8MMA_AtomIJNS4_10MMA_TraitsINS4_19SM100_MMA_F8F6F4_SSEJSJ_SJ_fSF_SG_NS4_17integral_constantINS4_4UMMA5MajorELSR_0EEESS_NSP_INSQ_7ScaleInELST_0EEESU_EEEEEENS4_6LayoutINS5_IJSC_SC_SC_EEENS5_IJNSA_ILi0EEESZ_SZ_EEEEENS5_IJNS4_10UnderscoreES12_S12_EEEEENS4_13SM90_TMA_LOADENS4_14ComposedLayoutINS4_7SwizzleILi1ELi4ELi3EEENS4_18smem_ptr_flag_bitsILi8EEENSX_INS5_IJNSA_ILi8EEESH_EEENS5_IJSH_SC_EEEEEEEvNS4_8identityENS4_23SM90_TMA_LOAD_MULTICASTES1F_vS1G_EENS_8epilogue10collective18CollectiveEpilogueINS1J_23Sm100TmaWarpSpecializedILi4ELi2ELi32ELb0ELb0EEEJSI_NS5_IJNSX_ISF_SC_EES1O_EEESJ_SK_SJ_SK_NS1J_6fusion15FusionCallbacksIS1N_NS1Q_17LinearCombinationISJ_fSJ_fLNS_15FloatRoundStyleE2EEESI_S1P_JEEENS4_5SM1004TMEM4LOAD26SM100_TMEM_LOAD_16dp32b32xES15_NS16_INS17_ILi2ELi4ELi3EEES1A_NSX_INS5_IJS1B_SF_EEENS5_IJSF_SC_EEEEEEENS4_39AutoVectorizingCopyWithAssumedAlignmentILi128EEENS4_14SM90_TMA_STOREES24_S26_S26_EEEvvEEEEvNT_6ParamsE)
        .other          _ZN7cutlass13device_kernelINS_4gemm6kernel13GemmUniversalIN4cute5tupleIJiiiiEEENS1_10collective13CollectiveMmaINS1_35MainloopSm100TmaUmmaWarpSpecializedILi4ELi2ELi4ENS5_IJNS4_1CILi2EEENSA_ILi1EEESC_EEEEENS5_IJNSA_ILi64EEENSA_ILi256EEENSA_ILi32EEEEEENS_12float_e4m3_tENS5_IJlSC_lEEESJ_SK_NS4_8TiledMMAINS4_8MMA_AtomIJNS4_10MMA_TraitsINS4_19SM100_MMA_F8F6F4_SSEJSJ_SJ_fSF_SG_NS4_17integral_constantINS4_4UMMA5MajorELSR_0EEESS_NSP_INSQ_7ScaleInELST_0EEESU_EEEEEENS4_6LayoutINS5_IJSC_SC_SC_EEENS5_IJNSA_ILi0EEESZ_SZ_EEEEENS5_IJNS4_10UnderscoreES12_S12_EEEEENS4_13SM90_TMA_LOADENS4_14ComposedLayoutINS4_7SwizzleILi1ELi4ELi3EEENS4_18smem_ptr_flag_bitsILi8EEENSX_INS5_IJNSA_ILi8EEESH_EEENS5_IJSH_SC_EEEEEEEvNS4_8identityENS4_23SM90_TMA_LOAD_MULTICASTES1F_vS1G_EENS_8epilogue10collective18CollectiveEpilogueINS1J_23Sm100TmaWarpSpecializedILi4ELi2ELi32ELb0ELb0EEEJSI_NS5_IJNSX_ISF_SC_EES1O_EEESJ_SK_SJ_SK_NS1J_6fusion15FusionCallbacksIS1N_NS1Q_17LinearCombinationISJ_fSJ_fLNS_15FloatRoundStyleE2EEESI_S1P_JEEENS4_5SM1004TMEM4LOAD26SM100_TMEM_LOAD_16dp32b32xES15_NS16_INS17_ILi2ELi4ELi3EEES1A_NSX_INS5_IJS1B_SF_EEENS5_IJSF_SC_EEEEEEENS4_39AutoVectorizingCopyWithAssumedAlignmentILi128EEENS4_14SM90_TMA_STOREES24_S26_S26_EEEvvEEEEvNT_6ParamsE,@"STO_CUDA_ENTRY STV_DEFAULT"
_ZN7cutlass13device_kernelINS_4gemm6kernel13GemmUniversalIN4cute5tupleIJiiiiEEENS1_10collective13CollectiveMmaINS1_35MainloopSm100TmaUmmaWarpSpecializedILi4ELi2ELi4ENS5_IJNS4_1CILi2EEENSA_ILi1EEESC_EEEEENS5_IJNSA_ILi64EEENSA_ILi256EEENSA_ILi32EEEEEENS_12float_e4m3_tENS5_IJlSC_lEEESJ_SK_NS4_8TiledMMAINS4_8MMA_AtomIJNS4_10MMA_TraitsINS4_19SM100_MMA_F8F6F4_SSEJSJ_SJ_fSF_SG_NS4_17integral_constantINS4_4UMMA5MajorELSR_0EEESS_NSP_INSQ_7ScaleInELST_0EEESU_EEEEEENS4_6LayoutINS5_IJSC_SC_SC_EEENS5_IJNSA_ILi0EEESZ_SZ_EEEEENS5_IJNS4_10UnderscoreES12_S12_EEEEENS4_13SM90_TMA_LOADENS4_14ComposedLayoutINS4_7SwizzleILi1ELi4ELi3EEENS4_18smem_ptr_flag_bitsILi8EEENSX_INS5_IJNSA_ILi8EEESH_EEENS5_IJSH_SC_EEEEEEEvNS4_8identityENS4_23SM90_TMA_LOAD_MULTICASTES1F_vS1G_EENS_8epilogue10collective18CollectiveEpilogueINS1J_23Sm100TmaWarpSpecializedILi4ELi2ELi32ELb0ELb0EEEJSI_NS5_IJNSX_ISF_SC_EES1O_EEESJ_SK_SJ_SK_NS1J_6fusion15FusionCallbacksIS1N_NS1Q_17LinearCombinationISJ_fSJ_fLNS_15FloatRoundStyleE2EEESI_S1P_JEEENS4_5SM1004TMEM4LOAD26SM100_TMEM_LOAD_16dp32b32xES15_NS16_INS17_ILi2ELi4ELi3EEES1A_NSX_INS5_IJS1B_SF_EEENS5_IJSF_SC_EEEEEEENS4_39AutoVectorizingCopyWithAssumedAlignmentILi128EEENS4_14SM90_TMA_STOREES24_S26_S26_EEEvvEEEEvNT_6ParamsE:
[----:B------:R-:W1:Y:S01]  /*0000*/  LDC R1, c[0x0][0x37c] ;  /* 0x0000df00ff017b82 */ /* 0x000e620000000800 */
[----:B------:R-:W2:Y:S01]  /*0010*/  S2R R95, SR_TID.X ;  /* 0x00000000005f7919 */ /* 0x000ea20000002100 */
[----:B------:R-:W3:Y:S01]  /*0020*/  LDCU.64 UR8, c[0x0][0x890] ;  /* 0x00011200ff0877ac */ /* 0x000ee20008000a00 */
[----:B------:R-:W-:Y:S02]  /*0030*/  PRMT R85, RZ, 0x7610, R85 ;  /* 0x00007610ff557816 */ /* 0x000fe40000000055 */
[----:B------:R-:W-:Y:S01]  /*0040*/  ELECT P3, URZ, PT ;  /* 0x0000000000ff782f */ /* 0x000fe20003860000 */
[----:B---3--:R-:W-:-:S04]  /*0050*/  UISETP.NE.U32.AND UP0, UPT, UR8, URZ, UPT ;  /* 0x000000ff0800728c */ /* 0x008fc8000bf05070 */
[----:B------:R-:W-:Y:S01]  /*0060*/  UISETP.NE.AND.EX UP0, UPT, UR9, URZ, UPT, UP0 ;  /* 0x000000ff0900728c */ /* 0x000fe2000bf05300 */
[----:B--2---:R-:W-:-:S05]  /*0070*/  SHF.R.U32.HI R86, RZ, 0x5, R95 ;  /* 0x00000005ff567819 */ /* 0x004fca000001165f */
[----:B------:R-:W2:Y:S02]  /*0080*/  SHFL.IDX PT, R0, R86, RZ, 0x1f ;  /* 0x00001fff56007589 */ /* 0x000ea400000e0000 */
[----:B--2---:R-:W-:Y:S01]  /*0090*/  R2UR UR18, R0 ;  /* 0x00000000001272ca */ /* 0x004fe200000e0000 */
[----:B-1----:R-:W-:-:S14]  /*00a0*/  BRA.U UP0, `(.L_x_0) ;  /* 0x0000000100307547 */ /* 0x002fdc000b800000 */
[----:B------:R-:W1:Y:S02]  /*00b0*/  LDCU.64 UR4, c[0x0][0x888] ;  /* 0x00011100ff0477ac */ /* 0x000e640008000a00 */
[----:B-1----:R-:W-:-:S04]  /*00c0*/  UISETP.NE.U32.AND UP0, UPT, UR4, URZ, UPT ;  /* 0x000000ff0400728c */ /* 0x002fc8000bf05070 */
[----:B------:R-:W-:-:S09]  /*00d0*/  UISETP.NE.AND.EX UP0, UPT, UR5, URZ, UPT, UP0 ;  /* 0x000000ff0500728c */ /* 0x000fd2000bf05300 */
[----:B------:R-:W-:Y:S05]  /*00e0*/  BRA.U !UP0, `(.L_x_1) ;  /* 0x0000000108147547 */ /* 0x000fea000b800000 */
[----:B------:R-:W1:Y:S01]  /*00f0*/  LDC.64 R2, c[0x0][0x888] ;  /* 0x00022200ff027b82 */ /* 0x000e620000000a00 */
[----:B------:R-:W1:Y:S02]  /*0100*/  LDCU.64 UR4, c[0x0][0x358] ;  /* 0x00006b00ff0477ac */ /* 0x000e640008000a00 */
[----:B-1----:R1:W5:Y:S01]  /*0110*/  LDG.E R41, desc[UR4][R2.64] ;  /* 0x0000000402297981 */ /* 0x002362000c1e1900 */
[----:B------:R-:W-:Y:S01]  /*0120*/  HFMA2 R85, -RZ, RZ, 0, 5.9604644775390625e-08 ;  /* 0x00000001ff557431 */ /* 0x000fe200000001ff */
[----:B------:R-:W-:Y:S05]  /*0130*/  BRA `(.L_x_0) ;  /* 0x00000000000c7947 */ /* 0x000fea0003800000 */
.L_x_1:
[----:B------:R-:W1:Y:S01]  /*0140*/  LDCU UR4, c[0x0][0x880] ;  /* 0x00011000ff0477ac */ /* 0x000e620008000800 */
[----:B------:R-:W-:Y:S01]  /*0150*/  HFMA2 R85, -RZ, RZ, 0, 5.9604644775390625e-08 ;  /* 0x00000001ff557431 */ /* 0x000fe200000001ff */
[----:B-1----:R-:W-:-:S07]  /*0160*/  MOV R41, UR4 ;  /* 0x0000000400297c02 */ /* 0x002fce0008000f00 */
.L_x_0:
[----:B------:R-:W2:Y:S02]  /*0170*/  LDCU.64 UR4, c[0x0][0x8b0] ;  /* 0x00011600ff0477ac */ /* 0x000ea40008000a00 */
[----:B--2---:R-:W-:-:S04]  /*0180*/  UISETP.NE.U32.AND UP0, UPT, UR4, URZ, UPT ;  /* 0x000000ff0400728c */ /* 0x004fc8000bf05070 */
[----:B------:R-:W-:-:S09]  /*0190*/  UISETP.NE.AND.EX UP0, UPT, UR5, URZ, UPT, UP0 ;  /* 0x000000ff0500728c */ /* 0x000fd2000bf05300 */
[----:B------:R-:W-:Y:S05]  /*01a0*/  BRA.U UP0, `(.L_x_2) ;  /* 0x0000000100287547 */ /* 0x000fea000b800000 */
[----:B------:R-:W2:Y:S02]  /*01b0*/  LDCU.64 UR4, c[0x0][0x8a8] ;  /* 0x00011500ff0477ac */ /* 0x000ea40008000a00 */
[----:B--2---:R-:W-:-:S04]  /*01c0*/  UISETP.NE.U32.AND UP0, UPT, UR4, URZ, UPT ;  /* 0x000000ff0400728c */ /* 0x004fc8000bf05070 */
[----:B------:R-:W-:-:S09]  /*01d0*/  UISETP.NE.AND.EX UP0, UPT, UR5, URZ, UPT, UP0 ;  /* 0x000000ff0500728c */ /* 0x000fd2000bf05300 */
[----:B------:R-:W-:Y:S05]  /*01e0*/  BRA.U !UP0, `(.L_x_3) ;  /* 0x0000000108107547 */ /* 0x000fea000b800000 */
[----:B------:R-:W2:Y:S01]  /*01f0*/  LDC.64 R38, c[0x0][0x8a8] ;  /* 0x00022a00ff267b82 */ /* 0x000ea20000000a00 */
[----:B------:R-:W2:Y:S02]  /*0200*/  LDCU.64 UR4, c[0x0][0x358] ;  /* 0x00006b00ff0477ac */ /* 0x000ea40008000a00 */
[----:B--2---:R2:W5:Y:S01]  /*0210*/  LDG.E R38, desc[UR4][R38.64] ;  /* 0x0000000426267981 */ /* 0x004562000c1e1900 */
[----:B------:R-:W-:Y:S05]  /*0220*/  BRA `(.L_x_2) ;  /* 0x0000000000087947 */ /* 0x000fea0003800000 */
.L_x_3:
[----:B------:R-:W2:Y:S02]  /*0230*/  LDCU UR4, c[0x0][0x8a0] ;  /* 0x00011400ff0477ac */ /* 0x000ea40008000800 */
[----:B--2---:R-:W-:Y:S02]  /*0240*/  MOV R38, UR4 ;  /* 0x0000000400267c02 */ /* 0x004fe40008000f00 */
.L_x_2:
[----:B------:R-:W-:Y:S01]  /*0250*/  IMAD.U32 R0, RZ, RZ, UR18 ;  /* 0x00000012ff007e24 */ /* 0x000fe2000f8e00ff */
[----:B------:R-:W-:Y:S04]  /*0260*/  BSSY.RECONVERGENT B0, `(.L_x_4) ;  /* 0x000000c000007945 */ /* 0x000fe80003800200 */
[C---:B------:R-:W-:Y:S02]  /*0270*/  ISETP.NE.OR P1, PT, R0.reuse, 0x1, !P3 ;  /* 0x000000010000780c */ /* 0x040fe40005f25670 */
[----:B------:R-:W-:-:S11]  /*0280*/  ISETP.NE.OR P0, PT, R0, 0x3, !P3 ;  /* 0x000000030000780c */ /* 0x000fd60005f05670 */
[----:B------:R-:W-:Y:S05]  /*0290*/  @P1 BRA `(.L_x_5) ;  /* 0x0000000000201947 */ /* 0x000fea0003800000 */
[----:B------:R-:W3:Y:S02]  /*02a0*/  LDCU.64 UR4, c[0x0][0x348] ;  /* 0x00006900ff0477ac */ /* 0x000ee40008000a00 */
[----:B---3--:R-:W-:Y:S02]  /*02b0*/  UIADD3 UR6, UP1, UPT, UR4, 0x80, URZ ;  /* 0x0000008004067890 */ /* 0x008fe4000ff3e0ff */
[----:B------:R-:W-:Y:S02]  /*02c0*/  UIADD3 UR4, UP0, UPT, UR4, 0x180, URZ ;  /* 0x0000018004047890 */ /* 0x000fe4000ff1e0ff */
[----:B------:R-:W-:Y:S02]  /*02d0*/  UIADD3.X UR7, UPT, UPT, URZ, UR5, URZ, UP1, !UPT ;  /* 0x00000005ff077290 */ /* 0x000fe40008ffe4ff */
[----:B------:R-:W-:-:S07]  /*02e0*/  UIADD3.X UR5, UPT, UPT, URZ, UR5, URZ, UP0, !UPT ;  /* 0x00000005ff057290 */ /* 0x000fce00087fe4ff */
[----:B------:R3:W-:Y:S02]  /*02f0*/  UTMACCTL.PF [UR6] ;  /* 0x00000000060079b9 */ /* 0x0007e40008040000 */
[----:B------:R3:W-:Y:S02]  /*0300*/  UTMACCTL.PF [UR4] ;  /* 0x00000000040079b9 */ /* 0x0007e40008040000 */
[----:B---3--:R-:W-:Y:S01]  /*0310*/  NOP ;  /* 0x0000000000007918 */ /* 0x008fe20000000000 */
.L_x_5:
[----:B------:R-:W-:Y:S05]  /*0320*/  BSYNC.RECONVERGENT B0 ;  /* 0x0000000000007941 */ /* 0x000fea0003800200 */
.L_x_4:
[----:B------:R-:W-:Y:S04]  /*0330*/  BSSY.RECONVERGENT B0, `(.L_x_6) ;  /* 0x000000a000007945 */ /* 0x000fe80003800200 */
        /* <DEDUP_REMOVED lines=9> */
.L_x_7:
[----:B------:R-:W-:Y:S05]  /*03d0*/  BSYNC.RECONVERGENT B0 ;  /* 0x0000000000007941 */ /* 0x000fea0003800200 */
.L_x_6:
[----:B------:R-:W3:Y:S01]  /*03e0*/  LDCU.64 UR4, c[0x0][0x888] ;  /* 0x00011100ff0477ac */ /* 0x000ee20008000a00 */
[----:B------:R-:W-:Y:S02]  /*03f0*/  UISETP.EQ.U32.AND UP2, UPT, UR8, URZ, UPT ;  /* 0x000000ff0800728c */ /* 0x000fe4000bf42070 */
[----:B------:R-:W-:Y:S02]  /*0400*/  UPLOP3.LUT UP3, UPT, UPT, UPT, UPT, 0x80, 0x8 ;  /* 0x000000000008789c */ /* 0x000fe40003f6f070 */
[----:B---3--:R-:W-:-:S04]  /*0410*/  UISETP.NE.U32.AND UP0, UPT, UR4, URZ, UPT ;  /* 0x000000ff0400728c */ /* 0x008fc8000bf05070 */
[----:B------:R-:W-:-:S04]  /*0420*/  UISETP.NE.AND.EX UP1, UPT, UR5, URZ, UPT, UP0 ;  /* 0x000000ff0500728c */ /* 0x000fc8000bf25300 */
[----:B------:R-:W-:-:S04]  /*0430*/  UISETP.EQ.OR.EX UP4, UPT, UR9, URZ, !UP1, UP2 ;  /* 0x000000ff0900728c */ /* 0x000fc8000cf82720 */
[----:B------:R-:W-:-:S06]  /*0440*/  UP2UR UR4, UPR, URZ, 0x10 ;  /* 0x00000010ff047883 */ /* 0x000fcc0008000000 */
[----:B------:R-:W-:Y:S01]  /*0450*/  MOV R88, UR4 ;  /* 0x0000000400587c02 */ /* 0x000fe20008000f00 */
[----:B------:R-:W-:Y:S06]  /*0460*/  BRA.U !UP4, `(.L_x_8) ;  /* 0x000000010c207547 */ /* 0x000fec000b800000 */
[----:B------:R-:W-:Y:S01]  /*0470*/  UISETP.NE.U32.AND UP2, UPT, UR8, URZ, UPT ;  /* 0x000000ff0800728c */ /* 0x000fe2000bf45070 */
[----:B-----5:R-:W-:Y:S01]  /*0480*/  FSETP.NEU.AND P0, PT, R41, RZ, PT ;  /* 0x000000ff2900720b */ /* 0x020fe20003f0d000 */
[----:B------:R-:W-:Y:S02]  /*0490*/  USEL UR4, URZ, 0xffffffff, UP1 ;  /* 0xffffffffff047887 */ /* 0x000fe40008800000 */
[----:B------:R-:W-:-:S10]  /*04a0*/  UISETP.NE.AND.EX UP2, UPT, UR9, URZ, UPT, UP2 ;  /* 0x000000ff0900728c */ /* 0x000fd4000bf45320 */
[----:B------:R-:W-:Y:S01]  /*04b0*/  VOTEU.ANY UP0, P0 ;  /* 0x0000000000ff7886 */ /* 0x000fe20000000100 */
[----:B------:R-:W-:-:S04]  /*04c0*/  @!UP2 USEL UR4, URZ, 0xffffffff, UP0 ;  /* 0xffffffffff04a887 */ /* 0x000fc80008000000 */
[----:B------:R-:W-:-:S04]  /*04d0*/  ULOP3.LUT UR4, UR4, 0x1, URZ, 0xc0, !UPT ;  /* 0x0000000104047892 */ /* 0x000fc8000f8ec0ff */
[----:B------:R-:W-:-:S11]  /*04e0*/  UISETP.NE.U32.AND UP3, UPT, UR4, 0x1, UPT ;  /* 0x000000010400788c */ /* 0x000fd6000bf65070 */
.L_x_8:
[----:B-1----:R-:W1:Y:S01]  /*04f0*/  SHFL.IDX PT, R2, R86, RZ, 0x1f ;  /* 0x00001fff56027589 */ /* 0x002e6200000e0000 */
[----:B------:R-:W-:Y:S01]  /*0500*/  UISETP.NE.AND UP6, UPT, UR18, 0x2, UPT ;  /* 0x000000021200788c */ /* 0x000fe2000bfc5270 */
[----:B-1----:R-:W-:-:S13]  /*0510*/  ISETP.NE.AND P0, PT, R2, RZ, PT ;  /* 0x000000ff0200720c */ /* 0x002fda0003f05270 */
[----:B------:R-:W-:Y:S05]  /*0520*/  @P0 BRA `(.L_x_9) ;  /* 0x0000000000580947 */ /* 0x000fea0003800000 */
[----:B------:R-:W1:Y:S01]  /*0530*/  S2UR UR4, SR_CgaCtaId ;  /* 0x00000000000479c3 */ /* 0x000e620000008800 */
[----:B------:R-:W-:Y:S01]  /*0540*/  UMOV UR5, 0x400 ;  /* 0x0000040000057882 */ /* 0x000fe20000000000 */
[----:B------:R-:W-:Y:S01]  /*0550*/  UMOV UR8, 0x1 ;  /* 0x0000000100087882 */ /* 0x000fe20000000000 */
[----:B------:R-:W-:Y:S01]  /*0560*/  UMOV UR6, 0x2 ;  /* 0x0000000200067882 */ /* 0x000fe20000000000 */
[----:B------:R-:W-:-:S04]  /*0570*/  UIADD3 UR8, UPT, UPT, -UR8, 0x100000, URZ ;  /* 0x0010000008087890 */ /* 0x000fc8000fffe1ff */
[----:B------:R-:W-:Y:S02]  /*0580*/  USHF.L.U32 UR9, UR8, 0xb, URZ ;  /* 0x0000000b08097899 */ /* 0x000fe400080006ff */
[----:B------:R-:W-:Y:S02]  /*0590*/  USHF.L.U32 UR8, UR8, 0x1, URZ ;  /* 0x0000000108087899 */ /* 0x000fe400080006ff */
[----:B------:R-:W-:-:S04]  /*05a0*/  UIADD3 UR6, UPT, UPT, -UR6, 0x100000, URZ ;  /* 0x0010000006067890 */ /* 0x000fc8000fffe1ff */
[----:B------:R-:W-:Y:S02]  /*05b0*/  USHF.L.U32 UR7, UR6, 0xb, URZ ;  /* 0x0000000b06077899 */ /* 0x000fe400080006ff */
[----:B------:R-:W-:Y:S01]  /*05c0*/  USHF.L.U32 UR6, UR6, 0x1, URZ ;  /* 0x0000000106067899 */ /* 0x000fe200080006ff */
[----:B------:R-:W-:Y:S01]  /*05d0*/  ELECT P0, URZ, PT ;  /* 0x0000000000ff782f */ /* 0x000fe20003800000 */
[----:B-1----:R-:W-:Y:S01]  /*05e0*/  ULEA UR4, UR4, UR5, 0x18 ;  /* 0x0000000504047291 */ /* 0x002fe2000f8ec0ff */
[----:B------:R-:W1:Y:S11]  /*05f0*/  FENCE.VIEW.ASYNC.S ;  /* 0x00000000000073c6 */ /* 0x000e760000000000 */
[----:B-1----:R1:W3:Y:S01]  /*0600*/  SYNCS.EXCH.64 URZ, [UR4], UR8 ;  /* 0x0000000804ff75b2 */ /* 0x0022e20008000100 */
[----:B------:R1:W4:Y:S01]  /*0610*/  SYNCS.EXCH.64 URZ, [UR4+0x20], UR6 ;  /* 0x0000200604ff75b2 */ /* 0x0003220008000100 */
[----:B------:R1:W1:Y:S01]  /*0620*/  SYNCS.EXCH.64 URZ, [UR4+0x8], UR8 ;  /* 0x0000080804ff75b2 */ /* 0x0002620008000100 */
[----:B------:R1:W1:Y:S01]  /*0630*/  SYNCS.EXCH.64 URZ, [UR4+0x28], UR6 ;  /* 0x0000280604ff75b2 */ /* 0x0002620008000100 */
[----:B------:R1:W1:Y:S01]  /*0640*/  SYNCS.EXCH.64 URZ, [UR4+0x10], UR8 ;  /* 0x0000100804ff75b2 */ /* 0x0002620008000100 */
[----:B------:R1:W1:Y:S01]  /*0650*/  SYNCS.EXCH.64 URZ, [UR4+0x30], UR6 ;  /* 0x0000300604ff75b2 */ /* 0x0002620008000100 */
[----:B------:R1:W1:Y:S01]  /*0660*/  SYNCS.EXCH.64 URZ, [UR4+0x18], UR8 ;  /* 0x0000180804ff75b2 */ /* 0x0002620008000100 */
[----:B------:R1:W1:Y:S01]  /*0670*/  SYNCS.EXCH.64 URZ, [UR4+0x38], UR6 ;  /* 0x0000380604ff75b2 */ /* 0x0002620008000100 */
[----:B------:R-:W-:Y:S01]  /*0680*/  NOP ;  /* 0x0000000000007918 */ /* 0x000fe20000000000 */
.L_x_9:
[----:B------:R-:W2:Y:S01]  /*0690*/  SHFL.IDX PT, R2, R86, RZ, 0x1f ;  /* 0x00001fff56027589 */ /* 0x000ea200000e0000 */
[----:B------:R-:W-:Y:S01]  /*06a0*/  NOP ;  /* 0x0000000000007918 */ /* 0x000fe20000000000 */
[----:B--2---:R-:W-:-:S13]  /*06b0*/  ISETP.NE.AND P0, PT, R2, 0x1, PT ;  /* 0x000000010200780c */ /* 0x004fda0003f05270 */
[----:B------:R-:W-:Y:S05]  /*06c0*/  @P0 BRA `(.L_x_10) ;  /* 0x0000000000580947 */ /* 0x000fea0003800000 */
[----:B-1----:R-:W1:Y:S01]  /*06d0*/  S2UR UR4, SR_CgaCtaId ;  /* 0x00000000000479c3 */ /* 0x002e620000008800 */
        /* <DEDUP_REMOVED lines=12> */
[----:B-1----:R2:W1:Y:S01]  /*07a0*/  SYNCS.EXCH.64 URZ, [UR4+0x40], UR8 ;  /* 0x0000400804ff75b2 */ /* 0x0024620008000100 */
[----:B------:R2:W1:Y:S01]  /*07b0*/  SYNCS.EXCH.64 URZ, [UR4+0x60], UR6 ;  /* 0x0000600604ff75b2 */ /* 0x0004620008000100 */
[----:B------:R2:W1:Y:S01]  /*07c0*/  SYNCS.EXCH.64 URZ, [UR4+0x48], UR8 ;  /* 0x0000480804ff75b2 */ /* 0x0004620008000100 */
[----:B------:R2:W1:Y:S01]  /*07d0*/  SYNCS.EXCH.64 URZ, [UR4+0x68], UR6 ;  /* 0x0000680604ff75b2 */ /* 0x0004620008000100 */
[----:B------:R2:W1:Y:S01]  /*07e0*/  SYNCS.EXCH.64 URZ, [UR4+0x50], UR8 ;  /* 0x0000500804ff75b2 */ /* 0x0004620008000100 */
[----:B------:R2:W1:Y:S01]  /*07f0*/  SYNCS.EXCH.64 URZ, [UR4+0x70], UR6 ;  /* 0x0000700604ff75b2 */ /* 0x0004620008000100 */
[----:B------:R2:W1:Y:S01]  /*0800*/  SYNCS.EXCH.64 URZ, [UR4+0x58], UR8 ;  /* 0x0000580804ff75b2 */ /* 0x0004620008000100 */
[----:B------:R2:W1:Y:S02]  /*0810*/  SYNCS.EXCH.64 URZ, [UR4+0x78], UR6 ;  /* 0x0000780604ff75b2 */ /* 0x0004640008000100 */
[----:B--2---:R-:W-:Y:S01]  /*0820*/  NOP ;  /* 0x0000000000007918 */ /* 0x004fe20000000000 */
.L_x_10:
[----:B------:R-:W2:Y:S01]  /*0830*/  SHFL.IDX PT, R2, R86, RZ, 0x1f ;  /* 0x00001fff56027589 */ /* 0x000ea200000e0000 */
[----:B------:R-:W-:Y:S01]  /*0840*/  NOP ;  /* 0x0000000000007918 */ /* 0x000fe20000000000 */
[----:B--2---:R-:W-:-:S13]  /*0850*/  ISETP.NE.AND P0, PT, R2, 0x3, PT ;  /* 0x000000030200780c */ /* 0x004fda0003f05270 */
[----:B------:R-:W-:Y:S05]  /*0860*/  @P0 BRA `(.L_x_11) ;  /* 0x0000000000300947 */ /* 0x000fea0003800000 */
[----:B-1----:R-:W1:Y:S01]  /*0870*/  S2UR UR4, SR_CgaCtaId ;  /* 0x00000000000479c3 */ /* 0x002e620000008800 */
[----:B------:R-:W-:Y:S01]  /*0880*/  UMOV UR6, 0x400 ;  /* 0x0000040000067882 */ /* 0x000fe20000000000 */
[----:B------:R-:W-:Y:S01]  /*0890*/  UMOV UR5, 0x20 ;  /* 0x0000002000057882 */ /* 0x000fe20000000000 */
[----:B------:R-:W-:Y:S01]  /*08a0*/  ELECT P0, URZ, PT ;  /* 0x0000000000ff782f */ /* 0x000fe20003800000 */
[----:B-1----:R-:W-:Y:S02]  /*08b0*/  ULEA UR6, UR4, UR6, 0x18 ;  /* 0x0000000604067291 */ /* 0x002fe4000f8ec0ff */
[----:B------:R-:W-:-:S04]  /*08c0*/  UIADD3 UR4, UPT, UPT, -UR5, 0x100000, URZ ;  /* 0x0010000005047890 */ /* 0x000fc8000fffe1ff */
[----:B------:R-:W-:Y:S02]  /*08d0*/  USHF.L.U32 UR5, UR4, 0xb, URZ ;  /* 0x0000000b04057899 */ /* 0x000fe400080006ff */
[----:B------:R-:W-:Y:S01]  /*08e0*/  USHF.L.U32 UR4, UR4, 0x1, URZ ;  /* 0x0000000104047899 */ /* 0x000fe200080006ff */
[----:B------:R-:W1:Y:S11]  /*08f0*/  FENCE.VIEW.ASYNC.S ;  /* 0x00000000000073c6 */ /* 0x000e760000000000 */
[----:B-1----:R2:W1:Y:S01]  /*0900*/  SYNCS.EXCH.64 URZ, [UR6+0x80], UR4 ;  /* 0x0000800406ff75b2 */ /* 0x0024620008000100 */
[----:B------:R2:W1:Y:S02]  /*0910*/  SYNCS.EXCH.64 URZ, [UR6+0x88], UR4 ;  /* 0x0000880406ff75b2 */ /* 0x0004640008000100 */
[----:B--2---:R-:W-:Y:S01]  /*0920*/  NOP ;  /* 0x0000000000007918 */ /* 0x004fe20000000000 */
.L_x_11:
[----:B------:R-:W2:Y:S01]  /*0930*/  SHFL.IDX PT, R2, R86, RZ, 0x1f ;  /* 0x00001fff56027589 */ /* 0x000ea200000e0000 */
[----:B------:R-:W-:Y:S01]  /*0940*/  NOP ;  /* 0x0000000000007918 */ /* 0x000fe20000000000 */
[----:B--2---:R-:W-:-:S13]  /*0950*/  ISETP.NE.AND P0, PT, R2, 0x4, PT ;  /* 0x000000040200780c */ /* 0x004fda0003f05270 */
[----:B------:R-:W-:Y:S05]  /*0960*/  @P0 BRA `(.L_x_12) ;  /* 0x00000000004c0947 */ /* 0x000fea0003800000 */
[----:B-1----:R-:W1:Y:S01]  /*0970*/  S2UR UR6, SR_CgaCtaId ;  /* 0x00000000000679c3 */ /* 0x002e620000008800 */
[----:B------:R-:W-:Y:S01]  /*0980*/  UMOV UR4, 0x1e0 ;  /* 0x000001e000047882 */ /* 0x000fe20000000000 */
[----:B------:R-:W-:Y:S01]  /*0990*/  UMOV UR5, 0x400 ;  /* 0x0000040000057882 */ /* 0x000fe20000000000 */
[----:B------:R-:W-:Y:S01]  /*09a0*/  USEL UR4, UR4, 0x1a0, UP3 ;  /* 0x000001a004047887 */ /* 0x000fe20009800000 */
[----:B------:R-:W-:Y:S01]  /*09b0*/  UMOV UR8, 0x1 ;  /* 0x0000000100087882 */ /* 0x000fe20000000000 */
[----:B------:R-:W-:Y:S01]  /*09c0*/  ELECT P0, URZ, PT ;  /* 0x0000000000ff782f */ /* 0x000fe20003800000 */
[----:B------:R-:W-:-:S04]  /*09d0*/  UIADD3 UR8, UPT, UPT, -UR8, 0x100000, URZ ;  /* 0x0010000008087890 */ /* 0x000fc8000fffe1ff */
[----:B------:R-:W-:Y:S02]  /*09e0*/  USHF.L.U32 UR9, UR8, 0xb, URZ ;  /* 0x0000000b08097899 */ /* 0x000fe400080006ff */
[----:B------:R-:W-:Y:S02]  /*09f0*/  USHF.L.U32 UR8, UR8, 0x1, URZ ;  /* 0x0000000108087899 */ /* 0x000fe400080006ff */
[----:B-1----:R-:W-:Y:S02]  /*0a00*/  ULEA UR6, UR6, UR5, 0x18 ;  /* 0x0000000506067291 */ /* 0x002fe4000f8ec0ff */
[----:B------:R-:W-:-:S04]  /*0a10*/  UIADD3 UR4, UPT, UPT, -UR4, 0x100000, URZ ;  /* 0x0010000004047890 */ /* 0x000fc8000fffe1ff */
[----:B------:R-:W-:Y:S02]  /*0a20*/  USHF.L.U32 UR5, UR4, 0xb, URZ ;  /* 0x0000000b04057899 */ /* 0x000fe400080006ff */
[----:B------:R-:W-:Y:S01]  /*0a30*/  USHF.L.U32 UR4, UR4, 0x1, URZ ;  /* 0x0000000104047899 */ /* 0x000fe200080006ff */
[----:B------:R-:W1:Y:S03]  /*0a40*/  FENCE.VIEW.ASYNC.S ;  /* 0x00000000000073c6 */ /* 0x000e660000000000 */
[----:B-1----:R2:W1:Y:S08]  /*0a50*/  SYNCS.EXCH.64 URZ, [UR6+0x90], UR8 ;  /* 0x0000900806ff75b2 */ /* 0x0024700008000100 */
[----:B------:R2:W1:Y:S01]  /*0a60*/  SYNCS.EXCH.64 URZ, [UR6+0xa0], UR4 ;  /* 0x0000a00406ff75b2 */ /* 0x0004620008000100 */
[----:B------:R2:W1:Y:S01]  /*0a70*/  SYNCS.EXCH.64 URZ, [UR6+0x98], UR8 ;  /* 0x0000980806ff75b2 */ /* 0x0004620008000100 */
[----:B------:R2:W1:Y:S02]  /*0a80*/  SYNCS.EXCH.64 URZ, [UR6+0xa8], UR4 ;  /* 0x0000a80406ff75b2 */ /* 0x0004640008000100 */
[----:B--2---:R-:W-:Y:S01]  /*0a90*/  NOP ;  /* 0x0000000000007918 */ /* 0x004fe20000000000 */
.L_x_12:
        /* <DEDUP_REMOVED lines=26> */
.L_x_13:
[----:B------:R-:W2:Y:S01]  /*0c40*/  SHFL.IDX PT, R2, R86, RZ, 0x1f ;  /* 0x00001fff56027589 */ /* 0x000ea200000e0000 */
[----:B------:R-:W-:Y:S01]  /*0c50*/  NOP ;  /* 0x0000000000007918 */ /* 0x000fe20000000000 */
[----:B--2---:R-:W-:-:S13]  /*0c60*/  ISETP.NE.AND P0, PT, R2, 0x3, PT ;  /* 0x000000030200780c */ /* 0x004fda0003f05270 */
[----:B------:R-:W-:Y:S05]  /*0c70*/  @P0 BRA `(.L_x_14) ;  /* 0x0000000000380947 */ /* 0x000fea0003800000 */
[----:B------:R-:W2:Y:S01]  /*0c80*/  S2UR UR5, SR_CgaCtaId ;  /* 0x00000000000579c3 */ /* 0x000ea20000008800 */
[----:B-1----:R-:W-:Y:S01]  /*0c90*/  UMOV UR4, 0x400 ;  /* 0x0000040000047882 */ /* 0x002fe20000000000 */
[----:B------:R-:W-:Y:S01]  /*0ca0*/  UMOV UR6, 0x20 ;  /* 0x0000002000067882 */ /* 0x000fe20000000000 */
[----:B------:R-:W-:Y:S01]  /*0cb0*/  ELECT P0, URZ, PT ;  /* 0x0000000000ff782f */ /* 0x000fe20003800000 */
[----:B------:R-:W-:-:S04]  /*0cc0*/  UIADD3 UR6, UPT, UPT, -UR6, 0x100000, URZ ;  /* 0x0010000006067890 */ /* 0x000fc8000fffe1ff */
[----:B------:R-:W-:Y:S02]  /*0cd0*/  USHF.L.U32 UR7, UR6, 0xb, URZ ;  /* 0x0000000b06077899 */ /* 0x000fe400080006ff */
[----:B------:R-:W-:Y:S02]  /*0ce0*/  USHF.L.U32 UR6, UR6, 0x1, URZ ;  /* 0x0000000106067899 */ /* 0x000fe400080006ff */
[----:B--2---:R-:W-:Y:S01]  /*0cf0*/  ULEA UR4, UR5, UR4, 0x18 ;  /* 0x0000000405047291 */ /* 0x004fe2000f8ec0ff */
[----:B------:R-:W1:Y:S11]  /*0d00*/  FENCE.VIEW.ASYNC.S ;  /* 0x00000000000073c6 */ /* 0x000e760000000000 */
[----:B-1----:R2:W1:Y:S01]  /*0d10*/  SYNCS.EXCH.64 URZ, [UR4+0xf0], UR6 ;  /* 0x0000f00604ff75b2 */ /* 0x0024620008000100 */
[----:B------:R2:W1:Y:S01]  /*0d20*/  SYNCS.EXCH.64 URZ, [UR4+0x100], UR6 ;  /* 0x0001000604ff75b2 */ /* 0x0004620008000100 */
[----:B------:R2:W1:Y:S01]  /*0d30*/  SYNCS.EXCH.64 URZ, [UR4+0xf8], UR6 ;  /* 0x0000f80604ff75b2 */ /* 0x0004620008000100 */
[----:B------:R2:W1:Y:S02]  /*0d40*/  SYNCS.EXCH.64 URZ, [UR4+0x108], UR6 ;  /* 0x0001080604ff75b2 */ /* 0x0004640008000100 */
[----:B--2---:R-:W-:Y:S01]  /*0d50*/  NOP ;  /* 0x0000000000007918 */ /* 0x004fe20000000000 */
.L_x_14:
[----:B-1----:R-:W1:Y:S01]  /*0d60*/  LDCU UR4, c[0x0][0x36c] ;  /* 0x00006d80ff0477ac */ /* 0x002e620008000800 */
[----:B------:R-:W-:Y:S01]  /*0d70*/  ISETP.NE.OR P3, PT, R0, 0x2, !P3 ;  /* 0x000000020000780c */ /* 0x000fe20005f65670 */
[----:B------:R-:W-:Y:S01]  /*0d80*/  NOP ;  /* 0x0000000000007918 */ /* 0x000fe20000000000 */
[----:B------:R-:W-:Y:S01]  /*0d90*/  LOP3.LUT R0, R95, 0x1f, RZ, 0xc0, !PT ;  /* 0x0000001f5f007812 */ /* 0x000fe200078ec0ff */
[----:B------:R-:W-:Y:S02]  /*0da0*/  UISETP.NE.AND UP4, UPT, UR18, URZ, UPT ;  /* 0x000000ff1200728c */ /* 0x000fe4000bf85270 */
[----:B-1----:R-:W-:-:S09]  /*0db0*/  UISETP.EQ.U32.AND UP5, UPT, UR4, 0x1, UPT ;  /* 0x000000010400788c */ /* 0x002fd2000bfa2070 */
[----:B------:R-:W-:Y:S05]  /*0dc0*/  BRA.U !UP5, `(.L_x_15) ;  /* 0x000000010d087547 */ /* 0x000fea000b800000 */
[----:B---34-:R-:W-:Y:S01]  /*0dd0*/  UCGABAR_ARV ;  /* 0x00000000000079c7 */ /* 0x018fe20008000000 */
[----:B------:R-:W-:Y:S05]  /*0de0*/  BRA `(.L_x_16) ;  /* 0x0000000000047947 */ /* 0x000fea0003800000 */
.L_x_15:
[----:B---34-:R-:W-:Y:S01]  /*0df0*/  NOP ;  /* 0x0000000000007918 */ /* 0x018fe20000000000 */
.L_x_16:
[----:B------:R-:W1:Y:S01]  /*0e00*/  S2UR UR30, SR_CTAID.X ;  /* 0x00000000001e79c3 */ /* 0x000e620000002500 */
[----:B------:R-:W-:-:S05]  /*0e10*/  CS2R.32 R87, SR_CgaSize ;  /* 0x0000000000577805 */ /* 0x000fca0000008a00 */
[----:B------:R-:W-:-:S05]  /*0e20*/  IMAD R87, R87, -0xa0, RZ ;  /* 0xffffff6057577824 */ /* 0x000fca00078e02ff */
[----:B------:R-:W-:-:S14]  /*0e30*/  R2UR UR5, R87 ;  /* 0x00000000570572ca */ /* 0x000fdc00000e0000 */
[----:B------:R-:W2:Y:S01]  /*0e40*/  LDCU UR5, c[0x0][UR5+0x2b0] ;  /* 0x00005600050577ac */ /* 0x000ea20008000800 */
[----:B------:R-:W-:-:S05]  /*0e50*/  CS2R.32 R87, SR_CgaSize ;  /* 0x0000000000577805 */ /* 0x000fca0000008a00 */
[----:B------:R-:W-:-:S05]  /*0e60*/  IMAD R87, R87, -0xa0, RZ ;  /* 0xffffff6057577824 */ /* 0x000fca00078e02ff */
[----:B------:R-:W-:-:S14]  /*0e70*/  R2UR UR4, R87 ;  /* 0x00000000570472ca */ /* 0x000fdc00000e0000 */
[----:B------:R-:W3:Y:S01]  /*0e80*/  LDCU UR4, c[0x0][UR4+0x2b4] ;  /* 0x00005680040477ac */ /* 0x000ee20008000800 */
[----:B------:R-:W4:Y:S01]  /*0e90*/  S2UR UR31, SR_CTAID.Y ;  /* 0x00000000001f79c3 */ /* 0x000f220000002600 */
[----:B------:R-:W-:-:S05]  /*0ea0*/  CS2R.32 R87, SR_CgaSize ;  /* 0x0000000000577805 */ /* 0x000fca0000008a00 */
[----:B------:R-:W-:-:S05]  /*0eb0*/  IMAD R87, R87, -0xa0, RZ ;  /* 0xffffff6057577824 */ /* 0x000fca00078e02ff */
[----:B------:R-:W-:-:S14]  /*0ec0*/  R2UR UR7, R87 ;  /* 0x00000000570772ca */ /* 0x000fdc00000e0000 */
[----:B------:R-:W3:Y:S01]  /*0ed0*/  LDCU UR7, c[0x0][UR7+0x2a0] ;  /* 0x00005400070777ac */ /* 0x000ee20008000800 */
[----:B------:R-:W-:-:S05]  /*0ee0*/  CS2R.32 R87, SR_CgaSize ;  /* 0x0000000000577805 */ /* 0x000fca0000008a00 */
[----:B------:R-:W-:-:S05]  /*0ef0*/  IMAD R87, R87, -0xa0, RZ ;  /* 0xffffff6057577824 */ /* 0x000fca00078e02ff */
[----:B------:R-:W-:-:S14]  /*0f00*/  R2UR UR59, R87 ;  /* 0x00000000573b72ca */ /* 0x000fdc00000e0000 */
[----:B------:R-:W3:Y:S01]  /*0f10*/  LDCU UR59, c[0x0][UR59+0x2a4] ;  /* 0x000054803b3b77ac */ /* 0x000ee20008000800 */
[----:B------:R-:W3:Y:S01]  /*0f20*/  S2UR UR8, SR_CgaCtaId ;  /* 0x00000000000879c3 */ /* 0x000ee20000008800 */
[----:B------:R-:W3:Y:S01]  /*0f30*/  LDCU UR19, c[0x0][0xb24] ;  /* 0x00016480ff1377ac */ /* 0x000ee20008000800 */
[----:B------:R-:W3:Y:S01]  /*0f40*/  LDCU UR42, c[0x0][0xb24] ;  /* 0x00016480ff2a77ac */ /* 0x000ee20008000800 */
[----:B-1----:R-:W-:Y:S01]  /*0f50*/  I2FP.F32.U32 R3, UR30 ;  /* 0x0000001e00037c45 */ /* 0x002fe20008201000 */
[----:B------:R-:W1:Y:S04]  /*0f60*/  LDCU UR22, c[0x0][0xb30] ;  /* 0x00016600ff1677ac */ /* 0x000e680008000800 */
[----:B--2---:R-:W-:Y:S01]  /*0f70*/  FMUL R3, R3, UR5 ;  /* 0x0000000503037c20 */ /* 0x004fe20008400000 */
[----:B----4-:R-:W-:-:S05]  /*0f80*/  I2FP.F32.U32 R2, UR31 ;  /* 0x0000001f00027c45 */ /* 0x010fca0008201000 */
[----:B------:R-:W2:Y:S01]  /*0f90*/  F2I.U32.TRUNC.NTZ R3, R3 ;  /* 0x0000000300037305 */ /* 0x000ea2000020f000 */
[----:B---3--:R-:W-:Y:S01]  /*0fa0*/  FMUL R2, R2, UR4 ;  /* 0x0000000402027c20 */ /* 0x008fe20008400000 */
[----:B------:R-:W-:-:S06]  /*0fb0*/  USHF.L.U32 UR28, UR8, 0xc, URZ ;  /* 0x0000000c081c7899 */ /* 0x000fcc00080006ff */
[----:B------:R-:W3:Y:S01]  /*0fc0*/  F2I.U32.TRUNC.NTZ R2, R2 ;  /* 0x0000000200027305 */ /* 0x000ee2000020f000 */
[----:B------:R-:W-:Y:S01]  /*0fd0*/  ULOP3.LUT UR28, UR28, 0x1000, URZ, 0xc0, !UPT ;  /* 0x000010001c1c7892 */ /* 0x000fe2000f8ec0ff */
[----:B--2---:R-:W-:Y:S02]  /*0fe0*/  R2UR UR4, R3 ;  /* 0x00000000030472ca */ /* 0x004fe400000e0000 */
[----:B---3--:R-:W-:Y:S02]  /*0ff0*/  R2UR UR6, R2 ;  /* 0x00000000020672ca */ /* 0x008fe400000e0000 */
[----:B------:R-:W-:-:S09]  /*1000*/  PRMT R2, RZ, 0x7610, R2 ;  /* 0x00007610ff027816 */ /* 0x000fd20000000002 */
[----:B------:R-:W-:-:S04]  /*1010*/  UIADD3 UR5, UPT, UPT, -UR4, URZ, URZ ;  /* 0x000000ff04057290 */ /* 0x000fc8000fffe1ff */
[----:B------:R-:W-:Y:S02]  /*1020*/  UIMAD UR5, UR7, UR5, UR30 ;  /* 0x00000005070572a4 */ /* 0x000fe4000f8e021e */
[----:B------:R-:W-:-:S04]  /*1030*/  UIADD3 UR4, UPT, UPT, -UR6, URZ, URZ ;  /* 0x000000ff06047290 */ /* 0x000fc8000fffe1ff */
[----:B------:R-:W-:Y:S01]  /*1040*/  IMAD.U32 R87, RZ, RZ, UR5 ;  /* 0x00000005ff577e24 */ /* 0x000fe2000f8e00ff */
[----:B------:R-:W-:Y:S01]  /*1050*/  UIMAD UR59, UR59, UR4, UR31 ;  /* 0x000000043b3b72a4 */ /* 0x000fe2000f8e021f */
[----:B-1----:R-:W-:Y:S11]  /*1060*/  BRA.U UP4, `(.L_x_17) ;  /* 0x0000000104287547 */ /* 0x002ff6000b800000 */
[----:B------:R-:W-:Y:S01]  /*1070*/  R2UR UR6, R87 ;  /* 0x00000000570672ca */ /* 0x000fe200000e0000 */
[----:B------:R-:W-:-:S12]  /*1080*/  UISETP.NE.AND UP0, UPT, UR59, URZ, UPT ;  /* 0x000000ff3b00728c */ /* 0x000fd8000bf05270 */
[----:B------:R-:W-:-:S04]  /*1090*/  UISETP.EQ.OR UP0, UPT, UR6, URZ, !UP0 ;  /* 0x000000ff0600728c */ /* 0x000fc8000c702670 */
[----:B------:R-:W-:Y:S02]  /*10a0*/  USEL UR5, URZ, 0x1, !UP0 ;  /* 0x00000001ff057887 */ /* 0x000fe4000c000000 */
[----:B------:R-:W-:-:S04]  /*10b0*/  UISETP.NE.AND UP0, UPT, UR59, URZ, UPT ;  /* 0x000000ff3b00728c */ /* 0x000fc8000bf05270 */
[----:B------:R-:W-:Y:S02]  /*10c0*/  USEL UR4, URZ, 0x2, UP0 ;  /* 0x00000002ff047887 */ /* 0x000fe40008000000 */
[----:B------:R-:W-:-:S04]  /*10d0*/  UISETP.NE.AND UP0, UPT, UR6, 0x1, UPT ;  /* 0x000000010600788c */ /* 0x000fc8000bf05270 */
[----:B------:R-:W-:-:S04]  /*10e0*/  USEL UR4, UR4, 0x2, UP0 ;  /* 0x0000000204047887 */ /* 0x000fc80008000000 */
[----:B------:R-:W-:-:S06]  /*10f0*/  UIADD3 UR4, UPT, UPT, UR5, UR4, URZ ;  /* 0x0000000405047290 */ /* 0x000fcc000fffe0ff */
[----:B------:R-:W-:-:S07]  /*1100*/  MOV R2, UR4 ;  /* 0x0000000400027c02 */ /* 0x000fce0008000f00 */
.L_x_17:
[----:B------:R-:W1:Y:S01]  /*1110*/  S2UR UR36, SR_CTAID.Z ;  /* 0x00000000002479c3 */ /* 0x000e620000002700 */
[----:B------:R-:W-:-:S09]  /*1120*/  UISETP.GE.AND UP0, UPT, UR19, 0x1, UPT ;  /* 0x000000011300788c */ /* 0x000fd2000bf06270 */
[----:B------:R-:W-:Y:S05]  /*1130*/  BRA.U !UP0, `(.L_x_18) ;  /* 0x0000000108d47547 */ /* 0x000fea000b800000 */
[----:B------:R-:W2:Y:S01]  /*1140*/  LDCU.128 UR12, c[0x0][0xb10] ;  /* 0x00016200ff0c77ac */ /* 0x000ea20008000c00 */
[----:B------:R-:W3:Y:S01]  /*1150*/  LDCU UR20, c[0x0][0xb0c] ;  /* 0x00016180ff1477ac */ /* 0x000ee20008000800 */
[----:B------:R-:W4:Y:S01]  /*1160*/  LDCU UR6, c[0x0][0x370] ;  /* 0x00006e00ff0677ac */ /* 0x000f220008000800 */
[----:B------:R-:W1:Y:S01]  /*1170*/  LDCU UR7, c[0x0][0x374] ;  /* 0x00006e80ff0777ac */ /* 0x000e620008000800 */
[----:B------:R-:W1:Y:S01]  /*1180*/  LDCU UR21, c[0x0][0xb20] ;  /* 0x00016400ff1577ac */ /* 0x000e620008000800 */
[----:B--2---:R-:W-:Y:S02]  /*1190*/  UIMAD.WIDE.U32 UR4, UR30, UR12, URZ ;  /* 0x0000000c1e0472a5 */ /* 0x004fe4000f8e00ff */
[----:B---3--:R-:W-:Y:S01]  /*11a0*/  UISETP.NE.AND UP0, UPT, UR20, 0x1, UPT ;  /* 0x000000011400788c */ /* 0x008fe2000bf05270 */
[----:B------:R-:W2:Y:S01]  /*11b0*/  LDCU.64 UR8, c[0x0][0xb28] ;  /* 0x00016500ff0877ac */ /* 0x000ea20008000a00 */
[----:B----4-:R-:W-:-:S03]  /*11c0*/  UIMAD.WIDE.U32 UR10, UR6, UR12, URZ ;  /* 0x0000000c060a72a5 */ /* 0x010fc6000f8e00ff */
[----:B------:R-:W-:Y:S01]  /*11d0*/  UMOV UR4, UR5 ;  /* 0x0000000500047c82 */ /* 0x000fe20008000000 */
[----:B------:R-:W-:Y:S02]  /*11e0*/  UISETP.NE.AND UP2, UPT, UR19, 0x1, UPT ;  /* 0x000000011300788c */ /* 0x000fe4000bf45270 */
[----:B------:R-:W-:Y:S01]  /*11f0*/  USHF.R.U32.HI UR4, URZ, UR13, UR4 ;  /* 0x0000000dff047299 */ /* 0x000fe20008011604 */
[----:B------:R-:W-:Y:S01]  /*1200*/  UMOV UR10, UR11 ;  /* 0x0000000b000a7c82 */ /* 0x000fe20008000000 */
[----:B------:R-:W-:Y:S02]  /*1210*/  UIMAD.WIDE.U32 UR16, UR31, UR15, URZ ;  /* 0x0000000f1f1072a5 */ /* 0x000fe4000f8e00ff */
[----:B------:R-:W-:Y:S02]  /*1220*/  USEL UR5, UR30, UR4, !UP0 ;  /* 0x000000041e057287 */ /* 0x000fe4000c000000 */
[----:B------:R-:W-:Y:S02]  /*1230*/  @UP0 USHF.R.U32.HI UR6, URZ, UR13, UR10 ;  /* 0x0000000dff060299 */ /* 0x000fe4000801160a */
[----:B------:R-:W-:-:S02]  /*1240*/  UISETP.NE.AND UP0, UPT, UR14, 0x1, UPT ;  /* 0x000000010e00788c */ /* 0x000fc4000bf05270 */
[----:B-1----:R-:W-:Y:S02]  /*1250*/  UIMAD.WIDE.U32 UR10, UR7, UR15, URZ ;  /* 0x0000000f070a72a5 */ /* 0x002fe4000f8e00ff */
[----:B--2---:R-:W-:Y:S01]  /*1260*/  UIMAD.WIDE.U32 UR12, UR6, UR8, URZ ;  /* 0x00000008060c72a5 */ /* 0x004fe2000f8e00ff */
[----:B------:R-:W-:Y:S02]  /*1270*/  UMOV UR4, UR17 ;  /* 0x0000001100047c82 */ /* 0x000fe40008000000 */
[----:B------:R-:W-:Y:S02]  /*1280*/  USHF.R.U32.HI UR4, URZ, UR21, UR4 ;  /* 0x00000015ff047299 */ /* 0x000fe40008011604 */
[----:B------:R-:W-:Y:S02]  /*1290*/  UMOV UR10, UR11 ;  /* 0x0000000b000a7c82 */ /* 0x000fe40008000000 */
[----:B------:R-:W-:Y:S01]  /*12a0*/  UMOV UR12, UR13 ;  /* 0x0000000d000c7c82 */ /* 0x000fe20008000000 */
[----:B------:R-:W-:-:S02]  /*12b0*/  @UP0 USHF.R.U32.HI UR7, URZ, UR21, UR10 ;  /* 0x00000015ff070299 */ /* 0x000fc4000801160a */
[----:B------:R-:W-:Y:S02]  /*12c0*/  USEL UR4, UR31, UR4, !UP0 ;  /* 0x000000041f047287 */ /* 0x000fe4000c000000 */
[----:B------:R-:W-:Y:S02]  /*12d0*/  UIMAD.WIDE.U32 UR10, UR7, UR8, URZ ;  /* 0x00000008070a72a5 */ /* 0x000fe4000f8e00ff */
[----:B------:R-:W-:Y:S02]  /*12e0*/  @UP2 USHF.R.U32.HI UR6, URZ, UR9, UR12 ;  /* 0x00000009ff062299 */ /* 0x000fe4000801160c */
[----:B------:R-:W-:-:S03]  /*12f0*/  UIMAD.WIDE.U32 UR12, UR4, UR8, URZ ;  /* 0x00000008040c72a5 */ /* 0x000fc6000f8e00ff */
[----:B------:R-:W-:Y:S02]  /*1300*/  UMOV UR10, UR11 ;  /* 0x0000000b000a7c82 */ /* 0x000fe40008000000 */
[----:B------:R-:W-:Y:S02]  /*1310*/  @UP2 USHF.R.U32.HI UR7, URZ, UR9, UR10 ;  /* 0x00000009ff072299 */ /* 0x000fe4000801160a */
[----:B------:R-:W-:Y:S02]  /*1320*/  UIMAD UR10, UR6, UR19, URZ ;  /* 0x00000013060a72a4 */ /* 0x000fe4000f8e02ff */
[----:B------:R-:W-:-:S04]  /*1330*/  UIMAD UR7, UR7, UR19, URZ ;  /* 0x00000013070772a4 */ /* 0x000fc8000f8e02ff */
[----:B------:R-:W-:-:S03]  /*1340*/  UISETP.GE.AND UP0, UPT, UR4, UR7, UPT ;  /* 0x000000070400728c */ /* 0x000fc6000bf06270 */
[----:B------:R-:W-:Y:S01]  /*1350*/  UMOV UR7, UR13 ;  /* 0x0000000d00077c82 */ /* 0x000fe20008000000 */
[----:B------:R-:W-:Y:S02]  /*1360*/  UISETP.GE.OR UP0, UPT, UR5, UR10, UP0 ;  /* 0x0000000a0500728c */ /* 0x000fe40008706670 */
[----:B------:R-:W-:Y:S02]  /*1370*/  UIMAD.WIDE.U32 UR10, UR5, UR8, URZ ;  /* 0x00000008050a72a5 */ /* 0x000fe4000f8e00ff */
[----:B------:R-:W-:Y:S02]  /*1380*/  USHF.R.U32.HI UR7, URZ, UR9, UR7 ;  /* 0x00000009ff077299 */ /* 0x000fe40008011607 */
[----:B------:R-:W-:Y:S02]  /*1390*/  UIADD3 UR10, UPT, UPT, -UR4, URZ, URZ ;  /* 0x000000ff040a7290 */ /* 0x000fe4000fffe1ff */
[----:B------:R-:W-:Y:S02]  /*13a0*/  USEL UR7, UR4, UR7, !UP2 ;  /* 0x0000000704077287 */ /* 0x000fe4000d000000 */
[----:B------:R-:W-:Y:S01]  /*13b0*/  UIMAD UR10, UR14, UR10, UR31 ;  /* 0x0000000a0e0a72a4 */ /* 0x000fe2000f8e021f */
[----:B------:R-:W-:Y:S01]  /*13c0*/  @!UP0 UMOV UR8, UR11 ;  /* 0x0000000b00088c82 */ /* 0x000fe20008000000 */
[----:B------:R-:W-:-:S02]  /*13d0*/  UIADD3 UR11, UPT, UPT, -UR5, URZ, URZ ;  /* 0x000000ff050b7290 */ /* 0x000fc4000fffe1ff */
[----:B------:R-:W-:Y:S02]  /*13e0*/  @!UP0 USHF.R.U32.HI UR8, URZ, UR9, UR8 ;  /* 0x00000009ff088299 */ /* 0x000fe40008011608 */
[----:B------:R-:W-:Y:S02]  /*13f0*/  UIADD3 UR9, UPT, UPT, -UR7, URZ, URZ ;  /* 0x000000ff07097290 */ /* 0x000fe4000fffe1ff */
[----:B------:R-:W-:Y:S02]  /*1400*/  @!UP0 USEL UR8, UR5, UR8, !UP2 ;  /* 0x0000000805088287 */ /* 0x000fe4000d000000 */
[----:B------:R-:W-:Y:S02]  /*1410*/  UIMAD UR9, UR19, UR9, UR4 ;  /* 0x00000009130972a4 */ /* 0x000fe4000f8e0204 */
[----:B------:R-:W-:Y:S02]  /*1420*/  @!UP0 UIADD3 UR7, UPT, UPT, UR7, -UR8, URZ ;  /* 0x8000000807078290 */ /* 0x000fe4000fffe0ff */
[----:B------:R-:W-:-:S02]  /*1430*/  @!UP0 UIMAD UR6, UR9, UR6, UR8 ;  /* 0x00000006090682a4 */ /* 0x000fc4000f8e0208 */
[----:B------:R-:W-:Y:S02]  /*1440*/  @!UP0 UIMAD UR4, UR7, UR19, UR5 ;  /* 0x00000013070482a4 */ /* 0x000fe4000f8e0205 */
[----:B------:R-:W-:Y:S02]  /*1450*/  UIMAD UR30, UR20, UR11, UR30 ;  /* 0x0000000b141e72a4 */ /* 0x000fe4000f8e021e */
[----:B------:R-:W-:Y:S01]  /*1460*/  UIMAD UR31, UR4, UR14, UR10 ;  /* 0x0000000e041f72a4 */ /* 0x000fe2000f8e020a */
[----:B------:R-:W-:Y:S02]  /*1470*/  @!UP0 UMOV UR5, UR6 ;  /* 0x0000000600058c82 */ /* 0x000fe40008000000 */
[----:B------:R-:W-:-:S12]  /*1480*/  UIMAD UR30, UR5, UR20, UR30 ;  /* 0x00000014051e72a4 */ /* 0x000fd8000f8e021e */
.L_x_18:
[----:B------:R-:W-:-:S09]  /*1490*/  UISETP.NE.AND UP0, UPT, UR22, 0x1, UPT ;  /* 0x000000011600788c */ /* 0x000fd2000bf05270 */
[----:B------:R-:W-:Y:S05]  /*14a0*/  BRA.U UP0, `(.L_x_19) ;  /* 0x0000000100407547 */ /* 0x000fea000b800000 */
[----:B------:R-:W2:Y:S01]  /*14b0*/  LDCU.128 UR8, c[0x0][0xb10] ;  /* 0x00016200ff0877ac */ /* 0x000ea20008000c00 */
[----:B------:R-:W3:Y:S01]  /*14c0*/  LDCU UR12, c[0x0][0xb0c] ;  /* 0x00016180ff0c77ac */ /* 0x000ee20008000800 */
[----:B------:R-:W4:Y:S01]  /*14d0*/  LDCU UR13, c[0x0][0xb20] ;  /* 0x00016400ff0d77ac */ /* 0x000f220008000800 */
[----:B--2---:R-:W-:Y:S02]  /*14e0*/  UIMAD.WIDE.U32 UR4, UR30, UR8, URZ ;  /* 0x000000081e0472a5 */ /* 0x004fe4000f8e00ff */
[----:B------:R-:W-:Y:S02]  /*14f0*/  UIMAD.WIDE.U32 UR6, UR31, UR11, URZ ;  /* 0x0000000b1f0672a5 */ /* 0x000fe4000f8e00ff */
[----:B---3--:R-:W-:Y:S02]  /*1500*/  UISETP.NE.AND UP0, UPT, UR12, 0x1, UPT ;  /* 0x000000010c00788c */ /* 0x008fe4000bf05270 */
[----:B------:R-:W-:-:S03]  /*1510*/  USHF.R.U32.HI UR5, URZ, UR9, UR5 ;  /* 0x00000009ff057299 */ /* 0x000fc60008011605 */
[----:B------:R-:W-:Y:S01]  /*1520*/  UMOV UR4, UR7 ;  /* 0x0000000700047c82 */ /* 0x000fe20008000000 */
[----:B------:R-:W-:Y:S02]  /*1530*/  USEL UR5, UR30, UR5, !UP0 ;  /* 0x000000051e057287 */ /* 0x000fe4000c000000 */
[----:B------:R-:W-:Y:S02]  /*1540*/  UISETP.NE.AND UP0, UPT, UR10, 0x1, UPT ;  /* 0x000000010a00788c */ /* 0x000fe4000bf05270 */
[----:B----4-:R-:W-:-:S04]  /*1550*/  USHF.R.U32.HI UR4, URZ, UR13, UR4 ;  /* 0x0000000dff047299 */ /* 0x010fc80008011604 */
[----:B------:R-:W-:-:S04]  /*1560*/  USEL UR4, UR31, UR4, !UP0 ;  /* 0x000000041f047287 */ /* 0x000fc8000c000000 */
[----:B------:R-:W-:Y:S02]  /*1570*/  UIADD3 UR6, UPT, UPT, UR5, -UR4, URZ ;  /* 0x8000000405067290 */ /* 0x000fe4000fffe0ff */
[----:B------:R-:W-:Y:S02]  /*1580*/  UIADD3 UR4, UPT, UPT, -UR5, UR4, URZ ;  /* 0x0000000405047290 */ /* 0x000fe4000fffe1ff */
[----:B------:R-:W-:Y:S02]  /*1590*/  UIMAD UR31, UR6, UR10, UR31 ;  /* 0x0000000a061f72a4 */ /* 0x000fe4000f8e021f */
[----:B------:R-:W-:-:S12]  /*15a0*/  UIMAD UR30, UR4, UR12, UR30 ;  /* 0x0000000c041e72a4 */ /* 0x000fd8000f8e021e */
.L_x_19:
[----:B------:R-:W-:Y:S01]  /*15b0*/  UISETP.NE.AND UP0, UPT, UR18, 0x2, UPT ;  /* 0x000000021200788c */ /* 0x000fe2000bf05270 */
[----:B------:R-:W-:Y:S09]  /*15c0*/  BRA.U !UP5, `(.L_x_20) ;  /* 0x000000010d0c7547 */ /* 0x000ff2000b800000 */
[----:B------:R-:W-:Y:S01]  /*15d0*/  UCGABAR_WAIT ;  /* 0x0000000000007dc7 */ /* 0x000fe20008000000 */
[----:B------:R-:W-:Y:S01]  /*15e0*/  CCTL.IVALL ;  /* 0x00000000ff00798f */ /* 0x000fe20002000000 */
[----:B------:R-:W-:Y:S05]  /*15f0*/  BRA `(.L_x_21) ;  /* 0x0000000000047947 */ /* 0x000fea0003800000 */
.L_x_20:
[----:B------:R-:W-:Y:S06]  /*1600*/  BAR.SYNC.DEFER_BLOCKING 0x0 ;  /* 0x0000000000007b1d */ /* 0x000fec0000010000 */
.L_x_21:
[----:B------:R-:W-:Y:S05]  /*1610*/  BRA.U UP0, `(.L_x_22) ;  /* 0x0000001100bc7547 */ /* 0x000fea000b800000 */
[----:B------:R-:W2:Y:S01]  /*1620*/  LDCU UR6, c[0x0][0x38c] ;  /* 0x00007180ff0677ac */ /* 0x000ea20008000800 */
[----:B------:R-:W3:Y:S01]  /*1630*/  S2UR UR8, SR_CgaCtaId ;  /* 0x00000000000879c3 */ /* 0x000ee20000008800 */
[----:B------:R-:W-:Y:S01]  /*1640*/  PLOP3.LUT P1, PT, PT, PT, UP3, 0x80, 0x8 ;  /* 0x000000000008781c */ /* 0x000fe20003f2f038 */
[----:B------:R-:W-:Y:S01]  /*1650*/  IMAD.MOV.U32 R12, RZ, RZ, 0x1 ;  /* 0x00000001ff0c7424 */ /* 0x000fe200078e00ff */
[----:B------:R-:W-:Y:S01]  /*1660*/  UMOV UR7, 0x400 ;  /* 0x0000040000077882 */ /* 0x000fe20000000000 */
[----:B------:R-:W-:Y:S01]  /*1670*/  UISETP.NE.AND UP1, UPT, UR18, URZ, UPT ;  /* 0x000000ff1200728c */ /* 0x000fe2000bf25270 */
[----:B------:R-:W-:Y:S01]  /*1680*/  ISETP.EQ.OR P2, PT, R0, RZ, P3 ;  /* 0x000000ff0000720c */ /* 0x000fe20001f42670 */
[----:B------:R-:W-:Y:S01]  /*1690*/  USEL UR24, URZ, 0x1, UP6 ;  /* 0x00000001ff187887 */ /* 0x000fe2000b000000 */
[----:B------:R-:W-:Y:S02]  /*16a0*/  PLOP3.LUT P1, PT, P1, PT, PT, 0x8, 0x80 ;  /* 0x000000000080781c */ /* 0x000fe40000f2e170 */
[----:B------:R-:W-:Y:S01]  /*16b0*/  CS2R R10, SRZ ;  /* 0x00000000000a7805 */ /* 0x000fe2000001ff00 */
[----:B------:R-:W-:Y:S01]  /*16c0*/  IMAD.MOV.U32 R9, RZ, RZ, RZ ;  /* 0x000000ffff097224 */ /* 0x000fe200078e00ff */
[----:B------:R-:W4:Y:S01]  /*16d0*/  LDCU UR40, c[0x0][0x370] ;  /* 0x00006e00ff2877ac */ /* 0x000f220008000800 */
[----:B------:R-:W-:Y:S01]  /*16e0*/  IMAD.MOV.U32 R8, RZ, RZ, 0x1 ;  /* 0x00000001ff087424 */ /* 0x000fe200078e00ff */
[----:B------:R-:W1:Y:S01]  /*16f0*/  LDCU.64 UR26, c[0x0][0x348] ;  /* 0x00006900ff1a77ac */ /* 0x000e620008000a00 */
[----:B--2---:R-:W-:-:S02]  /*1700*/  UIADD3 UR5, UPT, UPT, UR6, 0x1f, URZ ;  /* 0x0000001f06057890 */ /* 0x004fc4000fffe0ff */
[----:B------:R-:W-:Y:S02]  /*1710*/  USHF.R.U32.HI UR45, URZ, 0x5, UR28 ;  /* 0x00000005ff2d7899 */ /* 0x000fe4000801161c */
[----:B------:R-:W-:Y:S02]  /*1720*/  USHF.R.S32.HI UR4, URZ, 0x1f, UR5 ;  /* 0x0000001fff047899 */ /* 0x000fe40008011405 */
[----:B---3--:R-:W-:Y:S02]  /*1730*/  ULEA UR7, UR8, UR7, 0x18 ;  /* 0x0000000708077291 */ /* 0x008fe4000f8ec0ff */
[----:B------:R-:W-:Y:S02]  /*1740*/  ULEA.HI UR4, UR4, UR5, URZ, 0x5 ;  /* 0x0000000504047291 */ /* 0x000fe4000f8f28ff */
[----:B------:R-:W-:Y:S02]  /*1750*/  UIADD3 UR46, UPT, UPT, UR6, 0x3e, URZ ;  /* 0x0000003e062e7890 */ /* 0x000fe4000fffe0ff */
[----:B------:R-:W-:-:S02]  /*1760*/  USHF.R.S32.HI UR43, URZ, 0x5, UR4 ;  /* 0x00000005ff2b7899 */ /* 0x000fc40008011404 */
[----:B------:R-:W-:Y:S02]  /*1770*/  UIADD3 UR4, UPT, UPT, UR6, -0x1, URZ ;  /* 0xffffffff06047890 */ /* 0x000fe4000fffe0ff */
[----:B------:R-:W-:Y:S02]  /*1780*/  UISETP.LT.U32.AND UP0, UPT, UR43, 0x4, UPT ;  /* 0x000000042b00788c */ /* 0x000fe4000bf01070 */
[----:B------:R-:W-:Y:S02]  /*1790*/  UISETP.GE.U32.AND UP2, UPT, UR4, -0x3f, UPT ;  /* 0xffffffc10400788c */ /* 0x000fe4000bf46070 */
[----:B------:R-:W-:Y:S01]  /*17a0*/  USEL UR41, UR43, 0x4, UP0 ;  /* 0x000000042b297887 */ /* 0x000fe20008000000 */
[----:B------:R-:W2:Y:S03]  /*17b0*/  LDCU UR39, c[0x0][0x374] ;  /* 0x00006e80ff2777ac */ /* 0x000ea60008000800 */
[----:B------:R-:W-:-:S02]  /*17c0*/  UIADD3 UR21, UPT, UPT, UR41, -0x1, URZ ;  /* 0xffffffff29157890 */ /* 0x000fc4000fffe0ff */
[----:B------:R-:W-:-:S03]  /*17d0*/  USEL UR24, UR24, 0x2, UP1 ;  /* 0x0000000218187887 */ /* 0x000fc60008800000 */
[----:B------:R-:W-:Y:S02]  /*17e0*/  @UP2 UIADD3 UR21, UPT, UPT, UR41, URZ, URZ ;  /* 0x000000ff29152290 */ /* 0x000fe4000fffe0ff */
[----:B------:R-:W-:Y:S02]  /*17f0*/  UIADD3 UR29, UPT, UPT, UR7, 0x8400, UR28 ;  /* 0x00008400071d7890 */ /* 0x000fe4000fffe01c */
[----:B------:R-:W-:Y:S02]  /*1800*/  UIADD3 UR44, UPT, UPT, UR43, -UR41, URZ ;  /* 0x800000292b2c7290 */ /* 0x000fe4000fffe0ff */
[----:B------:R-:W-:Y:S01]  /*1810*/  UIADD3 UR21, UPT, UPT, UR21, 0x1, URZ ;  /* 0x0000000115157890 */ /* 0x000fe2000fffe0ff */
[----:B-1--4-:R-:W-:-:S11]  /*1820*/  UMOV UR5, URZ ;  /* 0x000000ff00057c82 */ /* 0x012fd60008000000 */
.L_x_42:
[----:B-1----:R-:W1:Y:S02]  /*1830*/  S2UR UR4, SR_CgaCtaId ;  /* 0x00000000000479c3 */ /* 0x002e640000008800 */
[----:B-1----:R-:W-:-:S09]  /*1840*/  UISETP.NE.AND UP0, UPT, UR4, URZ, UPT ;  /* 0x000000ff0400728c */ /* 0x002fd2000bf05270 */
[----:B------:R-:W-:Y:S05]  /*1850*/  BRA.U UP0, `(.L_x_23) ;  /* 0x0000000100287547 */ /* 0x000fea000b800000 */
[----:B------:R-:W-:Y:S02]  /*1860*/  LEA R0, R9, UR7, 0x3 ;  /* 0x0000000709007c11 */ /* 0x000fe4000f8e18ff */
[----:B------:R-:W-:-:S04]  /*1870*/  SHF.L.U32 R3, R8, 0x1f, RZ ;  /* 0x0000001f08037819 */ /* 0x000fc800000006ff */
[----:B------:R-:W1:Y:S02]  /*1880*/  SYNCS.PHASECHK.TRANS64.TRYWAIT P0, [R0+URZ+0x100], R3 ;  /* 0x00010003000075a7 */ /* 0x000e6400080011ff */
[----:B-1----:R-:W-:Y:S05]  /*1890*/  @!P0 BRA `(.L_x_24) ;  /* 0x0000007c00648947 */ /* 0x002fea0003800000 */
.L_x_132:
[----:B------:R3:W-:Y:S01]  /*18a0*/  SYNCS.ARRIVE.TRANS64.A1T0 RZ, [R0+URZ+0xf0], RZ ;  /* 0x0000f0ff00ff79a7 */ /* 0x0007e200081000ff */
[----:B------:R-:W-:-:S05]  /*18b0*/  VIADD R9, R9, 0x1 ;  /* 0x0000000109097836 */ /* 0x000fca0000000000 */
[----:B------:R-:W-:-:S04]  /*18c0*/  ISETP.NE.AND P0, PT, R9, 0x2, PT ;  /* 0x000000020900780c */ /* 0x000fc80003f05270 */
[----:B-1----:R-:W-:Y:S02]  /*18d0*/  SEL R3, RZ, 0x1, P0 ;  /* 0x00000001ff037807 */ /* 0x002fe40000000000 */
[----:B------:R-:W-:Y:S02]  /*18e0*/  SEL R9, R9, RZ, P0 ;  /* 0x000000ff09097207 */ /* 0x000fe40000000000 */
[----:B------:R-:W-:-:S07]  /*18f0*/  LOP3.LUT R8, R8, R3, RZ, 0x3c, !PT ;  /* 0x0000000308087212 */ /* 0x000fce00078e3cff */
.L_x_23:
[----:B------:R-:W-:Y:S01]  /*1900*/  ULEA UR4, UR5, UR7, 0x3 ;  /* 0x0000000705047291 */ /* 0x000fe2000f8e18ff */
[----:B---3--:R-:W-:Y:S01]  /*1910*/  SHF.L.U32 R0, R12, 0x1f, RZ ;  /* 0x0000001f0c007819 */ /* 0x008fe200000006ff */
[----:B------:R-:W-:Y:S02]  /*1920*/  UISETP.GE.U32.AND UP0, UPT, UR46, 0x3f, UPT ;  /* 0x0000003f2e00788c */ /* 0x000fe4000bf06070 */
[----:B------:R-:W-:Y:S02]  /*1930*/  USHF.L.U32 UR35, UR30, 0x6, URZ ;  /* 0x000000061e237899 */ /* 0x000fe400080006ff */
[----:B------:R-:W-:Y:S01]  /*1940*/  ULEA UR19, UR31, UR45, 0x8 ;  /* 0x0000002d1f137291 */ /* 0x000fe2000f8e40ff */
[----:B------:R-:W-:Y:S02]  /*1950*/  UMOV UR13, URZ ;  /* 0x000000ff000d7c82 */ /* 0x000fe40008000000 */
[----:B------:R1:W3:Y:S02]  /*1960*/  SYNCS.PHASECHK.TRANS64.TRYWAIT P0, [UR4+0x20], R0 ;  /* 0x00002000ff0075a7 */ /* 0x0002e40008001104 */
[----:B------:R-:W-:Y:S07]  /*1970*/  BRA.U !UP0, `(.L_x_25) ;  /* 0x0000000108bc7547 */ /* 0x000fee000b800000 */
[----:B------:R-:W-:Y:S01]  /*1980*/  UMOV UR6, URZ ;  /* 0x000000ff00067c82 */ /* 0x000fe20008000000 */
[----:B------:R-:W-:-:S05]  /*1990*/  UMOV UR4, UR5 ;  /* 0x0000000500047c82 */ /* 0x000fca0008000000 */
.L_x_31:
[----:B------:R-:W-:Y:S01]  /*19a0*/  ULEA UR33, UR4, UR7, 0x3 ;  /* 0x0000000704217291 */ /* 0x000fe2000f8e18ff */
[----:B---3--:R-:W-:Y:S01]  /*19b0*/  @!P3 MOV R2, 0x2800 ;  /* 0x000028000002b802 */ /* 0x008fe20000000f00 */
[----:B-1-34-:R-:W-:Y:S10]  /*19c0*/  @P0 BRA `(.L_x_26) ;  /* 0x00000000000c0947 */ /* 0x01aff40003800000 */
[----:B------:R-:W-:-:S04]  /*19d0*/  SHF.L.U32 R3, R12, 0x1f, RZ ;  /* 0x0000001f0c037819 */ /* 0x000fc800000006ff */
[----:B------:R-:W3:Y:S02]  /*19e0*/  SYNCS.PHASECHK.TRANS64.TRYWAIT P0, [UR33+0x20], R3 ;  /* 0x00002003ff0075a7 */ /* 0x000ee40008001121 */
[----:B---3--:R-:W-:Y:S05]  /*19f0*/  @!P0 BRA `(.L_x_27) ;  /* 0x0000007c00208947 */ /* 0x008fea0003800000 */
.L_x_26:
[----:B------:R3:W-:Y:S01]  /*1a00*/  @!P3 SYNCS.ARRIVE.TRANS64 RZ, [UR33], R2 ;  /* 0x00000002ffffb9a7 */ /* 0x0007e20008000021 */
[----:B------:R-:W-:-:S04]  /*1a10*/  ULOP3.LUT UR5, UR24, 0x2, URZ, 0xfc, !UPT ;  /* 0x0000000218057892 */ /* 0x000fc8000f8efcff */
[----:B------:R-:W-:-:S09]  /*1a20*/  UISETP.NE.AND UP0, UPT, UR5, 0x2, UPT ;  /* 0x000000020500788c */ /* 0x000fd2000bf05270 */
[----:B------:R-:W-:Y:S05]  /*1a30*/  BRA.U UP0, `(.L_x_28) ;  /* 0x0000000100047547 */ /* 0x000fea000b800000 */
[----:B--2---:R-:W-:Y:S05]  /*1a40*/  BPT.TRAP 0x1 ;  /* 0x000000040000795c */ /* 0x004fea0000300000 */
.L_x_28:
[----:B------:R-:W-:Y:S04]  /*1a50*/  BSSY.RECONVERGENT B0, `(.L_x_29) ;  /* 0x0000003000007945 */ /* 0x000fe80003800200 */
[----:B------:R-:W-:Y:S05]  /*1a60*/  @P2 BRA `(.L_x_30) ;  /* 0x0000000000042947 */ /* 0x000fea0003800000 */
[----:B--2---:R-:W-:Y:S05]  /*1a70*/  BPT.TRAP 0x1 ;  /* 0x000000040000795c */ /* 0x004fea0000300000 */
.L_x_30:
[----:B--2---:R-:W-:Y:S05]  /*1a80*/  BSYNC.RECONVERGENT B0 ;  /* 0x0000000000007941 */ /* 0x004fea0003800200 */
.L_x_29:
[----:B------:R-:W-:Y:S02]  /*1a90*/  UIADD3 UR5, UPT, UPT, UR4, 0x1, URZ ;  /* 0x0000000104057890 */ /* 0x000fe4000fffe0ff */
[----:B------:R-:W-:Y:S02]  /*1aa0*/  USHF.L.U32 UR34, UR6, 0x5, URZ ;  /* 0x0000000506227899 */ /* 0x000fe400080006ff */
[----:B------:R-:W-:Y:S02]  /*1ab0*/  UISETP.NE.AND UP0, UPT, UR5, 0x4, UPT ;  /* 0x000000040500788c */ /* 0x000fe4000bf05270 */
[----:B------:R-:W-:Y:S02]  /*1ac0*/  UIADD3 UR6, UPT, UPT, UR6, 0x1, URZ ;  /* 0x0000000106067890 */ /* 0x000fe4000fffe0ff */
[----:B------:R-:W-:Y:S02]  /*1ad0*/  USEL UR9, URZ, 0x1, UP0 ;  /* 0x00000001ff097887 */ /* 0x000fe40008000000 */
[----:B------:R-:W-:-:S02]  /*1ae0*/  USEL UR5, UR5, URZ, UP0 ;  /* 0x000000ff05057287 */ /* 0x000fc40008000000 */
[----:B------:R-:W-:Y:S02]  /*1af0*/  ULEA UR32, UR4, UR7, 0xb ;  /* 0x0000000704207291 */ /* 0x000fe4000f8e58ff */
[----:B------:R-:W-:Y:S01]  /*1b00*/  ULEA UR8, UR5, UR7, 0x3 ;  /* 0x0000000705087291 */ /* 0x000fe2000f8e18ff */
[----:B------:R-:W-:Y:S01]  /*1b10*/  LOP3.LUT R12, R12, UR9, RZ, 0x3c, !PT ;  /* 0x000000090c0c7c12 */ /* 0x000fe2000f8e3cff */
[----:B------:R-:W-:Y:S02]  /*1b20*/  UIADD3 UR10, UP1, UPT, UR26, 0x80, URZ ;  /* 0x000000801a0a7890 */ /* 0x000fe4000ff3e0ff */
[----:B------:R-:W-:Y:S01]  /*1b30*/  ULEA UR16, UR4, UR28, 0xd ;  /* 0x0000001c04107291 */ /* 0x000fe2000f8e68ff */
[----:B-1----:R-:W-:Y:S01]  /*1b40*/  SHF.L.U32 R0, R12, 0x1f, RZ ;  /* 0x0000001f0c007819 */ /* 0x002fe200000006ff */
[----:B------:R-:W-:Y:S02]  /*1b50*/  UIADD3.X UR11, UPT, UPT, URZ, UR27, URZ, UP1, !UPT ;  /* 0x0000001bff0b7290 */ /* 0x000fe40008ffe4ff */
[----:B------:R-:W-:Y:S01]  /*1b60*/  UIADD3 UR32, UPT, UPT, UR32, 0x6400, URZ ;  /* 0x0000640020207890 */ /* 0x000fe2000fffe0ff */
[----:B------:R4:W1:Y:S01]  /*1b70*/  SYNCS.PHASECHK.TRANS64.TRYWAIT P0, [UR8+0x20], R0 ;  /* 0x00002000ff0075a7 */ /* 0x0008620008001108 */
[----:B------:R-:W-:-:S02]  /*1b80*/  UIADD3 UR8, UP0, UPT, UR26, 0x180, URZ ;  /* 0x000001801a087890 */ /* 0x000fc4000ff1e0ff */
[----:B------:R-:W-:Y:S02]  /*1b90*/  UIADD3 UR16, UPT, UPT, UR7, 0x8400, UR16 ;  /* 0x0000840007107890 */ /* 0x000fe4000fffe010 */
[----:B------:R-:W-:Y:S02]  /*1ba0*/  UIADD3.X UR9, UPT, UPT, URZ, UR27, URZ, UP0, !UPT ;  /* 0x0000001bff097290 */ /* 0x000fe400087fe4ff */
[----:B------:R-:W-:Y:S01]  /*1bb0*/  UISETP.NE.AND UP0, UPT, UR6, UR21, UPT ;  /* 0x000000150600728c */ /* 0x000fe2000bf05270 */
[----:B------:R-:W-:Y:S01]  /*1bc0*/  UMOV UR12, 0x0 ;  /* 0x00000000000c7882 */ /* 0x000fe20000000000 */
[----:B------:R-:W-:Y:S01]  /*1bd0*/  UMOV UR13, 0x10000000 ;  /* 0x10000000000d7882 */ /* 0x000fe20000000000 */
[----:B------:R-:W-:Y:S01]  /*1be0*/  UMOV UR4, 0x30000 ;  /* 0x0003000000047882 */ /* 0x000fe20000000000 */
[----:B------:R-:W-:Y:S01]  /*1bf0*/  UMOV UR20, UR36 ;  /* 0x0000002400147c82 */ /* 0x000fe20008000000 */
[----:B------:R-:W-:Y:S01]  /*1c00*/  UMOV UR17, UR33 ;  /* 0x0000002100117c82 */ /* 0x000fe20008000000 */
[----:B------:R-:W-:Y:S01]  /*1c10*/  UMOV UR18, UR34 ;  /* 0x0000002200127c82 */ /* 0x000fe20008000000 */
[----:B------:R-:W-:Y:S01]  /*1c20*/  UTMALDG.3D [UR32], [UR10], desc[UR12] ;  /* 0x00000c200a0075b4 */ /* 0x000fe20008011000 */
[----:B------:R2:W-:Y:S02]  /*1c30*/  UTMALDG.3D.MULTICAST [UR16], [UR8], UR4, desc[UR12] ;  /* 0x00000c10080073b4 */ /* 0x0005e40008011804 */
[----:B--2---:R-:W-:Y:S01]  /*1c40*/  UMOV UR13, UR21 ;  /* 0x00000015000d7c82 */ /* 0x004fe20008000000 */
[----:B------:R-:W-:Y:S01]  /*1c50*/  UMOV UR4, UR5 ;  /* 0x0000000500047c82 */ /* 0x000fe20008000000 */
[----:B------:R-:W-:Y:S05]  /*1c60*/  BRA.U UP0, `(.L_x_31) ;  /* 0xfffffffd004c7547 */ /* 0x000fea000b83ffff */
.L_x_25:
[----:B------:R-:W-:Y:S01]  /*1c70*/  ULEA UR4, UR5, UR7, 0x3 ;  /* 0x0000000705047291 */ /* 0x000fe2000f8e18ff */
[----:B-1--4-:R-:W-:Y:S01]  /*1c80*/  SHF.L.U32 R0, R12, 0x1f, RZ ;  /* 0x0000001f0c007819 */ /* 0x012fe200000006ff */
[----:B------:R-:W-:Y:S01]  /*1c90*/  @!P1 SYNCS.ARRIVE.TRANS64.A1T0 RZ, [UR7+0x88], RZ ;  /* 0x000088ffffff99a7 */ /* 0x000fe20008100007 */
[----:B------:R-:W-:-:S06]  /*1ca0*/  UISETP.GT.AND UP0, UPT, UR43, UR41, UPT ;  /* 0x000000292b00728c */ /* 0x000fcc000bf04270 */
[----:B---3--:R1:W3:Y:S03]  /*1cb0*/  SYNCS.PHASECHK.TRANS64.TRYWAIT P0, [UR4+0x20], R0 ;  /* 0x00002000ff0075a7 */ /* 0x0082e60008001104 */
[----:B------:R-:W-:Y:S05]  /*1cc0*/  BRA.U !UP0, `(.L_x_32) ;  /* 0x0000000108bc7547 */ /* 0x000fea000b800000 */
[----:B------:R-:W-:Y:S01]  /*1cd0*/  UIADD3 UR25, UPT, UPT, UR44, UR13, URZ ;  /* 0x0000000d2c197290 */ /* 0x000fe2000fffe0ff */
[----:B------:R-:W-:-:S11]  /*1ce0*/  UMOV UR4, UR5 ;  /* 0x0000000500047c82 */ /* 0x000fd60008000000 */
.L_x_38:
[----:B------:R-:W-:Y:S01]  /*1cf0*/  ULEA UR9, UR4, UR7, 0x3 ;  /* 0x0000000704097291 */ /* 0x000fe2000f8e18ff */
[----:B---3--:R-:W-:Y:S01]  /*1d00*/  @!P3 MOV R2, 0x2800 ;  /* 0x000028000002b802 */ /* 0x008fe20000000f00 */
[----:B-1-3--:R-:W-:Y:S10]  /*1d10*/  @P0 BRA `(.L_x_33) ;  /* 0x00000000000c0947 */ /* 0x00aff40003800000 */
[----:B------:R-:W-:-:S04]  /*1d20*/  SHF.L.U32 R3, R12, 0x1f, RZ ;  /* 0x0000001f0c037819 */ /* 0x000fc800000006ff */
[----:B------:R-:W3:Y:S02]  /*1d30*/  SYNCS.PHASECHK.TRANS64.TRYWAIT P0, [UR9+0x20], R3 ;  /* 0x00002003ff0075a7 */ /* 0x000ee40008001109 */
[----:B---3--:R-:W-:Y:S05]  /*1d40*/  @!P0 BRA `(.L_x_34) ;  /* 0x0000007800648947 */ /* 0x008fea0003800000 */
.L_x_33:
[----:B------:R3:W-:Y:S01]  /*1d50*/  @!P3 SYNCS.ARRIVE.TRANS64 RZ, [UR9], R2 ;  /* 0x00000002ffffb9a7 */ /* 0x0007e20008000009 */
[----:B------:R-:W-:-:S04]  /*1d60*/  ULOP3.LUT UR5, UR24, 0x2, URZ, 0xfc, !UPT ;  /* 0x0000000218057892 */ /* 0x000fc8000f8efcff */
[----:B------:R-:W-:-:S09]  /*1d70*/  UISETP.NE.AND UP0, UPT, UR5, 0x2, UPT ;  /* 0x000000020500788c */ /* 0x000fd2000bf05270 */
[----:B------:R-:W-:Y:S05]  /*1d80*/  BRA.U UP0, `(.L_x_35) ;  /* 0x0000000100047547 */ /* 0x000fea000b800000 */
[----:B--2---:R-:W-:Y:S05]  /*1d90*/  BPT.TRAP 0x1 ;  /* 0x000000040000795c */ /* 0x004fea0000300000 */
.L_x_35:
[----:B------:R-:W-:Y:S04]  /*1da0*/  BSSY.RECONVERGENT B0, `(.L_x_36) ;  /* 0x0000003000007945 */ /* 0x000fe80003800200 */
[----:B------:R-:W-:Y:S05]  /*1db0*/  @P2 BRA `(.L_x_37) ;  /* 0x0000000000042947 */ /* 0x000fea0003800000 */
[----:B--2---:R-:W-:Y:S05]  /*1dc0*/  BPT.TRAP 0x1 ;  /* 0x000000040000795c */ /* 0x004fea0000300000 */
.L_x_37:
[----:B--2---:R-:W-:Y:S05]  /*1dd0*/  BSYNC.RECONVERGENT B0 ;  /* 0x0000000000007941 */ /* 0x004fea0003800200 */
.L_x_36:
[----:B------:R-:W-:Y:S02]  /*1de0*/  UIADD3 UR5, UPT, UPT, UR4, 0x1, URZ ;  /* 0x0000000104057890 */ /* 0x000fe4000fffe0ff */
[----:B------:R-:W-:Y:S02]  /*1df0*/  UIADD3 UR14, UP1, UPT, UR26, 0x80, URZ ;  /* 0x000000801a0e7890 */ /* 0x000fe4000ff3e0ff */
[----:B------:R-:W-:Y:S02]  /*1e00*/  UISETP.NE.AND UP0, UPT, UR5, 0x4, UPT ;  /* 0x000000040500788c */ /* 0x000fe4000bf05270 */
[----:B------:R-:W-:Y:S02]  /*1e10*/  USHF.L.U32 UR10, UR13, 0x5, URZ ;  /* 0x000000050d0a7899 */ /* 0x000fe400080006ff */
[----:B------:R-:W-:Y:S02]  /*1e20*/  USEL UR8, URZ, 0x1, UP0 ;  /* 0x00000001ff087887 */ /* 0x000fe40008000000 */
[----:B------:R-:W-:-:S02]  /*1e30*/  USEL UR5, UR5, URZ, UP0 ;  /* 0x000000ff05057287 */ /* 0x000fc40008000000 */
[----:B------:R-:W-:Y:S02]  /*1e40*/  UIADD3 UR22, UP0, UPT, UR26, 0x180, URZ ;  /* 0x000001801a167890 */ /* 0x000fe4000ff1e0ff */
[----:B------:R-:W-:Y:S01]  /*1e50*/  LOP3.LUT R12, R12, UR8, RZ, 0x3c, !PT ;  /* 0x000000080c0c7c12 */ /* 0x000fe2000f8e3cff */
[----:B------:R-:W-:Y:S02]  /*1e60*/  ULEA UR8, UR4, UR7, 0xb ;  /* 0x0000000704087291 */ /* 0x000fe4000f8e58ff */
[----:B------:R-:W-:Y:S01]  /*1e70*/  ULEA UR6, UR5, UR7, 0x3 ;  /* 0x0000000705067291 */ /* 0x000fe2000f8e18ff */
[----:B-1----:R-:W-:Y:S01]  /*1e80*/  SHF.L.U32 R0, R12, 0x1f, RZ ;  /* 0x0000001f0c007819 */ /* 0x002fe200000006ff */
[----:B------:R-:W-:Y:S02]  /*1e90*/  UIADD3 UR8, UPT, UPT, UR8, 0x6400, URZ ;  /* 0x0000640008087890 */ /* 0x000fe4000fffe0ff */
[----:B------:R-:W-:Y:S02]  /*1ea0*/  UIADD3.X UR15, UPT, UPT, URZ, UR27, URZ, UP1, !UPT ;  /* 0x0000001bff0f7290 */ /* 0x000fe40008ffe4ff */
[----:B------:R-:W-:-:S02]  /*1eb0*/  ULEA UR16, UR4, UR29, 0xd ;  /* 0x0000001d04107291 */ /* 0x000fc4000f8e68ff */
[----:B------:R-:W-:Y:S01]  /*1ec0*/  UIADD3.X UR23, UPT, UPT, URZ, UR27, URZ, UP0, !UPT ;  /* 0x0000001bff177290 */ /* 0x000fe200087fe4ff */
[----:B------:R4:W1:Y:S01]  /*1ed0*/  SYNCS.PHASECHK.TRANS64.TRYWAIT P0, [UR6+0x20], R0 ;  /* 0x00002000ff0075a7 */ /* 0x0008620008001106 */
[----:B------:R-:W-:Y:S01]  /*1ee0*/  UMOV UR30, 0x0 ;  /* 0x00000000001e7882 */ /* 0x000fe20000000000 */
[----:B------:R-:W-:Y:S01]  /*1ef0*/  UMOV UR31, 0x10000000 ;  /* 0x10000000001f7882 */ /* 0x000fe20000000000 */
[----:B------:R-:W-:Y:S01]  /*1f00*/  UMOV UR11, UR35 ;  /* 0x00000023000b7c82 */ /* 0x000fe20008000000 */
[----:B------:R-:W-:Y:S01]  /*1f10*/  UMOV UR12, UR36 ;  /* 0x00000024000c7c82 */ /* 0x000fe20008000000 */
[----:B------:R-:W-:Y:S01]  /*1f20*/  UMOV UR6, 0x30000 ;  /* 0x0003000000067882 */ /* 0x000fe20000000000 */
[----:B------:R-:W-:Y:S01]  /*1f30*/  UMOV UR20, UR36 ;  /* 0x0000002400147c82 */ /* 0x000fe20008000000 */
[----:B------:R-:W-:Y:S01]  /*1f40*/  UMOV UR17, UR9 ;  /* 0x0000000900117c82 */ /* 0x000fe20008000000 */
[----:B------:R-:W-:Y:S01]  /*1f50*/  UMOV UR18, UR10 ;  /* 0x0000000a00127c82 */ /* 0x000fe20008000000 */
[----:B------:R4:W-:Y:S01]  /*1f60*/  UTMALDG.3D [UR8], [UR14], desc[UR30] ;  /* 0x00001e080e0075b4 */ /* 0x0009e20008011000 */
[----:B------:R-:W-:Y:S01]  /*1f70*/  UIADD3 UR13, UPT, UPT, UR13, 0x1, URZ ;  /* 0x000000010d0d7890 */ /* 0x000fe2000fffe0ff */
[----:B------:R-:W-:-:S03]  /*1f80*/  UMOV UR4, UR5 ;  /* 0x0000000500047c82 */ /* 0x000fc60008000000 */
[----:B------:R-:W-:Y:S01]  /*1f90*/  UISETP.NE.AND UP0, UPT, UR13, UR25, UPT ;  /* 0x000000190d00728c */ /* 0x000fe2000bf05270 */
[----:B------:R4:W-:Y:S08]  /*1fa0*/  UTMALDG.3D.MULTICAST [UR16], [UR22], UR6, desc[UR30] ;  /* 0x00001e10160073b4 */ /* 0x0009f00008011806 */
[----:B----4-:R-:W-:Y:S05]  /*1fb0*/  BRA.U UP0, `(.L_x_38) ;  /* 0xfffffffd004c7547 */ /* 0x010fea000b83ffff */
.L_x_32:
[C---:B------:R-:W-:Y:S01]  /*1fc0*/  LEA R3, R11.reuse, UR7, 0x3 ;  /* 0x000000070b037c11 */ /* 0x040fe2000f8e18ff */
[----:B------:R-:W-:Y:S01]  /*1fd0*/  NOP ;  /* 0x0000000000007918 */ /* 0x000fe20000000000 */
[----:B-1----:R-:W-:Y:S02]  /*1fe0*/  SHF.L.U32 R0, R10, 0x1f, RZ ;  /* 0x0000001f0a007819 */ /* 0x002fe400000006ff */
[----:B------:R-:W-:Y:S02]  /*1ff0*/  LEA R5, R11, UR7, 0x4 ;  /* 0x000000070b057c11 */ /* 0x000fe4000f8e20ff */
[----:B---3--:R-:W1:Y:S02]  /*2000*/  SYNCS.PHASECHK.TRANS64.TRYWAIT P0, [R3+URZ+0x90], R0 ;  /* 0x00009000030075a7 */ /* 0x008e6400080011ff */
[----:B-1----:R-:W-:Y:S05]  /*2010*/  @!P0 BRA `(.L_x_39) ;  /* 0x0000007400c88947 */ /* 0x002fea0003800000 */
.L_x_135:
[----:B------:R-:W3:Y:S01]  /*2020*/  LDS.128 R4, [R5+0x120] ;  /* 0x0001200005047984 */ /* 0x000ee20000000c00 */
[----:B------:R-:W-:Y:S01]  /*2030*/  UISETP.GE.AND UP0, UPT, UR42, 0x1, UPT ;  /* 0x000000012a00788c */ /* 0x000fe2000bf06270 */
[----:B------:R-:W-:Y:S01]  /*2040*/  @!PT LDS RZ, [RZ] ;  /* 0x00000000fffff984 */ /* 0x000fe20000000800 */
[----:B------:R-:W-:Y:S01]  /*2050*/  @!PT LDS RZ, [RZ] ;  /* 0x00000000fffff984 */ /* 0x000fe20000000800 */
[----:B------:R-:W-:Y:S01]  /*2060*/  @!PT LDS RZ, [RZ] ;  /* 0x00000000fffff984 */ /* 0x000fe20000000800 */
[----:B------:R-:W-:Y:S01]  /*2070*/  @!PT LDS RZ, [RZ] ;  /* 0x00000000fffff984 */ /* 0x000fe20000000800 */
[----:B------:R4:W-:Y:S06]  /*2080*/  MEMBAR.ALL.CTA ;  /* 0x0000000000007992 */ /* 0x0009ec0000008000 */
[----:B----4-:R-:W4:Y:S01]  /*2090*/  FENCE.VIEW.ASYNC.S ;  /* 0x00000000000073c6 */ /* 0x010f220000000000 */
[----:B---3--:R-:W-:-:S13]  /*20a0*/  LOP3.LUT P0, RZ, R6, 0x1, RZ, 0xc0, !PT ;  /* 0x0000000106ff7812 */ /* 0x008fda000780c0ff */
[----:B----4-:R-:W-:Y:S01]  /*20b0*/  VOTEU.ANY UP1, P0 ;  /* 0x0000000000ff7886 */ /* 0x010fe20000020100 */
[----:B------:R-:W-:-:S13]  /*20c0*/  PLOP3.LUT P0, PT, PT, PT, UP1, 0x80, 0x8 ;  /* 0x000000000008781c */ /* 0x000fda0003f0f018 */
[----:B-1----:R-:W-:Y:S02]  /*20d0*/  @P0 LOP3.LUT R0, R5, 0xffff, RZ, 0xc0, !PT ;  /* 0x0000ffff05000812 */ /* 0x002fe400078ec0ff */
[----:B------:R-:W-:Y:S02]  /*20e0*/  @P0 MOV R2, R4 ;  /* 0x0000000400020202 */ /* 0x000fe40000000f00 */
[----:B------:R-:W-:Y:S01]  /*20f0*/  @P0 R2UR UR6, R0 ;  /* 0x00000000000602ca */ /* 0x000fe200000e0000 */
[----:B------:R-:W-:Y:S01]  /*2100*/  VIADD R0, R3, 0xa0 ;  /* 0x000000a003007836 */ /* 0x000fe20000000000 */
[----:B------:R-:W-:Y:S02]  /*2110*/  @P0 SHF.R.U32.HI R4, RZ, 0x10, R5 ;  /* 0x00000010ff040819 */ /* 0x000fe40000011605 */
[----:B------:R-:W-:Y:S02]  /*2120*/  @P0 R2UR UR8, R2 ;  /* 0x00000000020802ca */ /* 0x000fe400000e0000 */
[----:B------:R-:W-:-:S02]  /*2130*/  PRMT R0, RZ, 0x654, R0 ;  /* 0x00000654ff007816 */ /* 0x000fc40000000000 */
[----:B------:R-:W-:Y:S02]  /*2140*/  @P0 R2UR UR4, R4 ;  /* 0x00000000040402ca */ /* 0x000fe400000e0000 */
[----:B------:R1:W-:Y:S03]  /*2150*/  SYNCS.ARRIVE.TRANS64.RED.A1T0 RZ, [R0+URZ], RZ ;  /* 0x000000ff00ff79a7 */ /* 0x0003e600081004ff */
[----:B------:R-:W-:-:S04]  /*2160*/  @UP1 UMOV UR37, UR6 ;  /* 0x0000000600251c82 */ /* 0x000fc80008000000 */
[----:B------:R-:W-:-:S04]  /*2170*/  @UP1 UMOV UR38, UR8 ;  /* 0x0000000800261c82 */ /* 0x000fc80008000000 */
[----:B------:R-:W-:Y:S01]  /*2180*/  @UP1 UMOV UR36, UR4 ;  /* 0x0000000400241c82 */ /* 0x000fe20008000000 */
[----:B------:R-:W-:Y:S05]  /*2190*/  BRA.U !UP0, `(.L_x_40) ;  /* 0x0000000108d47547 */ /* 0x000fea000b800000 */
[----:B------:R-:W2:Y:S01]  /*21a0*/  LDCU.128 UR12, c[0x0][0xb10] ;  /* 0x00016200ff0c77ac */ /* 0x000ea20008000c00 */
[----:B------:R-:W3:Y:S01]  /*21b0*/  LDCU UR25, c[0x0][0xb20] ;  /* 0x00016400ff1977ac */ /* 0x000ee20008000800 */
[----:B------:R-:W4:Y:S01]  /*21c0*/  LDCU UR20, c[0x0][0xb0c] ;  /* 0x00016180ff1477ac */ /* 0x000f220008000800 */
[----:B------:R-:W1:Y:S01]  /*21d0*/  LDCU.64 UR10, c[0x0][0xb28] ;  /* 0x00016500ff0a77ac */ /* 0x000e620008000a00 */
[----:B------:R-:W-:Y:S02]  /*21e0*/  UISETP.NE.AND UP3, UPT, UR42, 0x1, UPT ;  /* 0x000000012a00788c */ /* 0x000fe4000bf65270 */
[----:B--2---:R-:W-:Y:S02]  /*21f0*/  UIMAD.WIDE.U32 UR16, UR39, UR15, URZ ;  /* 0x0000000f271072a5 */ /* 0x004fe4000f8e00ff */
[----:B------:R-:W-:Y:S02]  /*2200*/  UIMAD.WIDE.U32 UR8, UR40, UR12, URZ ;  /* 0x0000000c280872a5 */ /* 0x000fe4000f8e00ff */
[----:B------:R-:W-:-:S02]  /*2210*/  UISETP.NE.AND UP0, UPT, UR14, 0x1, UPT ;  /* 0x000000010e00788c */ /* 0x000fc4000bf05270 */
[----:B------:R-:W-:Y:S01]  /*2220*/  UIMAD.WIDE.U32 UR22, UR37, UR15, URZ ;  /* 0x0000000f251672a5 */ /* 0x000fe2000f8e00ff */
[----:B------:R-:W-:Y:S02]  /*2230*/  UMOV UR16, UR17 ;  /* 0x0000001100107c82 */ /* 0x000fe40008000000 */
[----:B------:R-:W-:Y:S01]  /*2240*/  UMOV UR8, UR9 ;  /* 0x0000000900087c82 */ /* 0x000fe20008000000 */
[----:B---3--:R-:W-:Y:S02]  /*2250*/  USHF.R.U32.HI UR16, URZ, UR25, UR16 ;  /* 0x00000019ff107299 */ /* 0x008fe40008011610 */
[----:B----4-:R-:W-:Y:S02]  /*2260*/  UISETP.NE.AND UP2, UPT, UR20, 0x1, UPT ;  /* 0x000000011400788c */ /* 0x010fe4000bf45270 */
[----:B------:R-:W-:Y:S02]  /*2270*/  USHF.R.U32.HI UR8, URZ, UR13, UR8 ;  /* 0x0000000dff087299 */ /* 0x000fe40008011608 */
[----:B------:R-:W-:-:S02]  /*2280*/  USEL UR6, UR39, UR16, !UP0 ;  /* 0x0000001027067287 */ /* 0x000fc4000c000000 */
[----:B------:R-:W-:Y:S02]  /*2290*/  USEL UR8, UR40, UR8, !UP2 ;  /* 0x0000000828087287 */ /* 0x000fe4000d000000 */
[----:B-1----:R-:W-:Y:S01]  /*22a0*/  UIMAD.WIDE.U32 UR16, UR6, UR10, URZ ;  /* 0x0000000a061072a5 */ /* 0x002fe2000f8e00ff */
[----:B------:R-:W-:Y:S01]  /*22b0*/  UMOV UR4, UR23 ;  /* 0x0000001700047c82 */ /* 0x000fe20008000000 */
[----:B------:R-:W-:Y:S02]  /*22c0*/  UIMAD.WIDE.U32 UR18, UR38, UR12, URZ ;  /* 0x0000000c261272a5 */ /* 0x000fe4000f8e00ff */
[----:B------:R-:W-:-:S03]  /*22d0*/  UIMAD.WIDE.U32 UR22, UR8, UR10, URZ ;  /* 0x0000000a081672a5 */ /* 0x000fc6000f8e00ff */
[----:B------:R-:W-:Y:S01]  /*22e0*/  UMOV UR16, UR17 ;  /* 0x0000001100107c82 */ /* 0x000fe20008000000 */
[----:B------:R-:W-:Y:S02]  /*22f0*/  USHF.R.U32.HI UR4, URZ, UR25, UR4 ;  /* 0x00000019ff047299 */ /* 0x000fe40008011604 */
[----:B------:R-:W-:Y:S01]  /*2300*/  @UP3 USHF.R.U32.HI UR6, URZ, UR11, UR16 ;  /* 0x0000000bff063299 */ /* 0x000fe20008011610 */
[----:B------:R-:W-:Y:S01]  /*2310*/  UMOV UR18, UR19 ;  /* 0x0000001300127c82 */ /* 0x000fe20008000000 */
[----:B------:R-:W-:Y:S01]  /*2320*/  UMOV UR22, UR23 ;  /* 0x0000001700167c82 */ /* 0x000fe20008000000 */
[----:B------:R-:W-:Y:S02]  /*2330*/  USHF.R.U32.HI UR13, URZ, UR13, UR18 ;  /* 0x0000000dff0d7299 */ /* 0x000fe40008011612 */
[----:B------:R-:W-:Y:S02]  /*2340*/  USEL UR4, UR37, UR4, !UP0 ;  /* 0x0000000425047287 */ /* 0x000fe4000c000000 */
[----:B------:R-:W-:-:S02]  /*2350*/  @UP3 USHF.R.U32.HI UR8, URZ, UR11, UR22 ;  /* 0x0000000bff083299 */ /* 0x000fc40008011616 */
[----:B------:R-:W-:Y:S02]  /*2360*/  UIMAD UR9, UR42, UR6, URZ ;  /* 0x000000062a0972a4 */ /* 0x000fe4000f8e02ff */
[----:B------:R-:W-:Y:S02]  /*2370*/  USEL UR6, UR38, UR13, !UP2 ;  /* 0x0000000d26067287 */ /* 0x000fe4000d000000 */
[----:B------:R-:W-:Y:S02]  /*2380*/  UIMAD UR12, UR42, UR8, URZ ;  /* 0x000000082a0c72a4 */ /* 0x000fe4000f8e02ff */
[----:B------:R-:W-:Y:S02]  /*2390*/  UISETP.GE.AND UP0, UPT, UR4, UR9, UPT ;  /* 0x000000090400728c */ /* 0x000fe4000bf06270 */
[----:B------:R-:W-:Y:S02]  /*23a0*/  UIMAD.WIDE.U32 UR16, UR4, UR10, URZ ;  /* 0x0000000a041072a5 */ /* 0x000fe4000f8e00ff */
[----:B------:R-:W-:-:S02]  /*23b0*/  UISETP.GE.OR UP0, UPT, UR6, UR12, UP0 ;  /* 0x0000000c0600728c */ /* 0x000fc40008706670 */
[----:B------:R-:W-:Y:S02]  /*23c0*/  UIMAD.WIDE.U32 UR12, UR6, UR10, URZ ;  /* 0x0000000a060c72a5 */ /* 0x000fe4000f8e00ff */
[----:B------:R-:W-:Y:S01]  /*23d0*/  UIADD3 UR15, UPT, UPT, -UR4, URZ, URZ ;  /* 0x000000ff040f7290 */ /* 0x000fe2000fffe1ff */
[----:B------:R-:W-:Y:S01]  /*23e0*/  UMOV UR10, UR17 ;  /* 0x00000011000a7c82 */ /* 0x000fe20008000000 */
[----:B------:R-:W-:Y:S02]  /*23f0*/  UIADD3 UR12, UPT, UPT, -UR6, URZ, URZ ;  /* 0x000000ff060c7290 */ /* 0x000fe4000fffe1ff */
[----:B------:R-:W-:-:S03]  /*2400*/  USHF.R.U32.HI UR10, URZ, UR11, UR10 ;  /* 0x0000000bff0a7299 */ /* 0x000fc6000801160a */
[----:B------:R-:W-:Y:S01]  /*2410*/  @!UP0 UMOV UR9, UR13 ;  /* 0x0000000d00098c82 */ /* 0x000fe20008000000 */
[----:B------:R-:W-:Y:S02]  /*2420*/  UIMAD UR15, UR14, UR15, UR37 ;  /* 0x0000000f0e0f72a4 */ /* 0x000fe4000f8e0225 */
[----:B------:R-:W-:Y:S02]  /*2430*/  USEL UR10, UR4, UR10, !UP3 ;  /* 0x0000000a040a7287 */ /* 0x000fe4000d800000 */
[----:B------:R-:W-:Y:S02]  /*2440*/  @!UP0 USHF.R.U32.HI UR9, URZ, UR11, UR9 ;  /* 0x0000000bff098299 */ /* 0x000fe40008011609 */
[----:B------:R-:W-:Y:S02]  /*2450*/  UIADD3 UR11, UPT, UPT, -UR10, URZ, URZ ;  /* 0x000000ff0a0b7290 */ /* 0x000fe4000fffe1ff */
[----:B------:R-:W-:Y:S02]  /*2460*/  @!UP0 USEL UR9, UR6, UR9, !UP3 ;  /* 0x0000000906098287 */ /* 0x000fe4000d800000 */
[----:B------:R-:W-:-:S02]  /*2470*/  UIMAD UR11, UR42, UR11, UR4 ;  /* 0x0000000b2a0b72a4 */ /* 0x000fc4000f8e0204 */
[----:B------:R-:W-:Y:S02]  /*2480*/  @!UP0 UIADD3 UR10, UPT, UPT, UR10, -UR9, URZ ;  /* 0x800000090a0a8290 */ /* 0x000fe4000fffe0ff */
[----:B------:R-:W-:Y:S02]  /*2490*/  @!UP0 UIMAD UR9, UR11, UR8, UR9 ;  /* 0x000000080b0982a4 */ /* 0x000fe4000f8e0209 */
[----:B------:R-:W-:Y:S02]  /*24a0*/  @!UP0 UIMAD UR4, UR42, UR10, UR6 ;  /* 0x0000000a2a0482a4 */ /* 0x000fe4000f8e0206 */
[----:B------:R-:W-:Y:S02]  /*24b0*/  UIMAD UR8, UR20, UR12, UR38 ;  /* 0x0000000c140872a4 */ /* 0x000fe4000f8e0226 */
[----:B------:R-:W-:Y:S01]  /*24c0*/  UIMAD UR37, UR4, UR14, UR15 ;  /* 0x0000000e042572a4 */ /* 0x000fe2000f8e020f */
[----:B------:R-:W-:Y:S02]  /*24d0*/  @!UP0 UMOV UR6, UR9 ;  /* 0x0000000900068c82 */ /* 0x000fe40008000000 */
[----:B------:R-:W-:-:S12]  /*24e0*/  UIMAD UR38, UR6, UR20, UR8 ;  /* 0x00000014062672a4 */ /* 0x000fd8000f8e0208 */
.L_x_40:
[----:B------:R-:W3:Y:S02]  /*24f0*/  LDCU UR4, c[0x0][0xb30] ;  /* 0x00016600ff0477ac */ /* 0x000ee40008000800 */
[----:B---3--:R-:W-:-:S09]  /*2500*/  UISETP.NE.AND UP0, UPT, UR4, 0x1, UPT ;  /* 0x000000010400788c */ /* 0x008fd2000bf05270 */
[----:B------:R-:W-:Y:S05]  /*2510*/  BRA.U UP0, `(.L_x_41) ;  /* 0x0000000100447547 */ /* 0x000fea000b800000 */
[----:B------:R-:W3:Y:S01]  /*2520*/  LDCU.128 UR12, c[0x0][0xb10] ;  /* 0x00016200ff0c77ac */ /* 0x000ee20008000c00 */
[----:B------:R-:W4:Y:S01]  /*2530*/  LDCU UR16, c[0x0][0xb0c] ;  /* 0x00016180ff1077ac */ /* 0x000f220008000800 */
[----:B------:R-:W1:Y:S01]  /*2540*/  LDCU UR17, c[0x0][0xb20] ;  /* 0x00016400ff1177ac */ /* 0x000e620008000800 */
[----:B---3--:R-:W-:Y:S02]  /*2550*/  UIMAD.WIDE.U32 UR10, UR38, UR12, URZ ;  /* 0x0000000c260a72a5 */ /* 0x008fe4000f8e00ff */
[----:B------:R-:W-:Y:S02]  /*2560*/  UIMAD.WIDE.U32 UR8, UR37, UR15, URZ ;  /* 0x0000000f250872a5 */ /* 0x000fe4000f8e00ff */
[----:B----4-:R-:W-:Y:S02]  /*2570*/  UISETP.NE.AND UP2, UPT, UR16, 0x1, UPT ;  /* 0x000000011000788c */ /* 0x010fe4000bf45270 */
[----:B------:R-:W-:Y:S01]  /*2580*/  UISETP.NE.AND UP0, UPT, UR14, 0x1, UPT ;  /* 0x000000010e00788c */ /* 0x000fe2000bf05270 */
[----:B------:R-:W-:-:S02]  /*2590*/  UMOV UR6, UR11 ;  /* 0x0000000b00067c82 */ /* 0x000fc40008000000 */
[----:B------:R-:W-:Y:S01]  /*25a0*/  UMOV UR4, UR9 ;  /* 0x0000000900047c82 */ /* 0x000fe20008000000 */
[----:B------:R-:W-:Y:S02]  /*25b0*/  USHF.R.U32.HI UR6, URZ, UR13, UR6 ;  /* 0x0000000dff067299 */ /* 0x000fe40008011606 */
[----:B-1----:R-:W-:Y:S02]  /*25c0*/  USHF.R.U32.HI UR4, URZ, UR17, UR4 ;  /* 0x00000011ff047299 */ /* 0x002fe40008011604 */
[----:B------:R-:W-:Y:S02]  /*25d0*/  USEL UR6, UR38, UR6, !UP2 ;  /* 0x0000000626067287 */ /* 0x000fe4000d000000 */
[----:B------:R-:W-:-:S04]  /*25e0*/  USEL UR4, UR37, UR4, !UP0 ;  /* 0x0000000425047287 */ /* 0x000fc8000c000000 */
[----:B------:R-:W-:Y:S02]  /*25f0*/  UIADD3 UR8, UPT, UPT, UR6, -UR4, URZ ;  /* 0x8000000406087290 */ /* 0x000fe4000fffe0ff */
[----:B------:R-:W-:Y:S02]  /*2600*/  UIADD3 UR4, UPT, UPT, -UR6, UR4, URZ ;  /* 0x0000000406047290 */ /* 0x000fe4000fffe1ff */
[----:B------:R-:W-:Y:S02]  /*2610*/  UIMAD UR37, UR8, UR14, UR37 ;  /* 0x0000000e082572a4 */ /* 0x000fe4000f8e0225 */
[----:B------:R-:W-:-:S12]  /*2620*/  UIMAD UR38, UR4, UR16, UR38 ;  /* 0x00000010042672a4 */ /* 0x000fd8000f8e0226 */
.L_x_41:
[----:B------:R-:W-:Y:S01]  /*2630*/  VIADD R11, R11, 0x1 ;  /* 0x000000010b0b7836 */ /* 0x000fe20000000000 */
[----:B------:R-:W-:Y:S01]  /*2640*/  R2UR UR4, R87 ;  /* 0x00000000570472ca */ /* 0x000fe200000e0000 */
[----:B------:R-:W-:Y:S01]  /*2650*/  UIADD3 UR31, UPT, UPT, UR37, UR59, URZ ;  /* 0x0000003b251f7290 */ /* 0x000fe2000fffe0ff */
[----:B------:R-:W-:Y:S02]  /*2660*/  PLOP3.LUT P1, PT, PT, PT, PT, 0x80, 0x8 ;  /* 0x000000000008781c */ /* 0x000fe40003f2f070 */
[----:B------:R-:W-:-:S04]  /*2670*/  ISETP.NE.AND P0, PT, R11, 0x2, PT ;  /* 0x000000020b00780c */ /* 0x000fc80003f05270 */
[----:B------:R-:W-:Y:S02]  /*2680*/  SEL R3, RZ, 0x1, P0 ;  /* 0x00000001ff037807 */ /* 0x000fe40000000000 */
[----:B------:R-:W-:Y:S02]  /*2690*/  SEL R11, R11, RZ, P0 ;  /* 0x000000ff0b0b7207 */ /* 0x000fe40000000000 */
[----:B------:R-:W-:Y:S01]  /*26a0*/  LOP3.LUT R10, R10, R3, RZ, 0x3c, !PT ;  /* 0x000000030a0a7212 */ /* 0x000fe200078e3cff */
[----:B------:R-:W-:Y:S01]  /*26b0*/  UIADD3 UR30, UPT, UPT, UR38, UR4, URZ ;  /* 0x00000004261e7290 */ /* 0x000fe2000fffe0ff */
[----:B------:R-:W-:Y:S11]  /*26c0*/  BRA.U UP1, `(.L_x_42) ;  /* 0xfffffff101587547 */ /* 0x000ff6000b83ffff */
[----:B------:R-:W-:Y:S01]  /*26d0*/  UIADD3 UR7, UPT, UPT, UR7, 0x20, URZ ;  /* 0x0000002007077890 */ /* 0x000fe2000fffe0ff */
[----:B------:R-:W-:-:S03]  /*26e0*/  SHF.L.U32 R3, R12, 0x1f, RZ ;  /* 0x0000001f0c037819 */ /* 0x000fc600000006ff */
[----:B------:R-:W-:-:S09]  /*26f0*/  ULEA UR4, UR5, UR7, 0x3 ;  /* 0x0000000705047291 */ /* 0x000fd2000f8e18ff */
[----:B------:R-:W3:Y:S02]  /*2700*/  SYNCS.PHASECHK.TRANS64.TRYWAIT P0, [UR4], R3 ;  /* 0x00000003ff0075a7 */ /* 0x000ee40008001104 */
[----:B---3--:R-:W-:Y:S05]  /*2710*/  @!P0 BRA `(.L_x_43) ;  /* 0x00000070001c8947 */ /* 0x008fea0003800000 */
.L_x_137:
[----:B------:R-:W-:-:S04]  /*2720*/  UIADD3 UR4, UPT, UPT, UR5, 0x1, URZ ;  /* 0x0000000105047890 */ /* 0x000fc8000fffe0ff */
[----:B------:R-:W-:-:S04]  /*2730*/  UISETP.NE.AND UP0, UPT, UR4, 0x4, UPT ;  /* 0x000000040400788c */ /* 0x000fc8000bf05270 */
[----:B------:R-:W-:Y:S02]  /*2740*/  USEL UR6, URZ, 0x1, UP0 ;  /* 0x00000001ff067887 */ /* 0x000fe40008000000 */
[----:B------:R-:W-:-:S04]  /*2750*/  USEL UR4, UR4, URZ, UP0 ;  /* 0x000000ff04047287 */ /* 0x000fc80008000000 */
[----:B------:R-:W-:Y:S01]  /*2760*/  ULEA UR5, UR4, UR7, 0x3 ;  /* 0x0000000704057291 */ /* 0x000fe2000f8e18ff */
[----:B------:R-:W-:-:S04]  /*2770*/  LOP3.LUT R2, R12, UR6, RZ, 0x3c, !PT ;  /* 0x000000060c027c12 */ /* 0x000fc8000f8e3cff */
[----:B-1----:R-:W-:-:S04]  /*2780*/  SHF.L.U32 R3, R2, 0x1f, RZ ;  /* 0x0000001f02037819 */ /* 0x002fc800000006ff */
[----:B------:R-:W1:Y:S02]  /*2790*/  SYNCS.PHASECHK.TRANS64.TRYWAIT P0, [UR5], R3 ;  /* 0x00000003ff0075a7 */ /* 0x000e640008001105 */
[----:B-1----:R-:W-:Y:S05]  /*27a0*/  @!P0 BRA `(.L_x_44) ;  /* 0x0000007000108947 */ /* 0x002fea0003800000 */
.L_x_139:
        /* <DEDUP_REMOVED lines=9> */
.L_x_141:
[----:B------:R-:W-:-:S04]  /*2840*/  UIADD3 UR4, UPT, UPT, UR4, 0x1, URZ ;  /* 0x0000000104047890 */ /* 0x000fc8000fffe0ff */
[----:B------:R-:W-:-:S04]  /*2850*/  UISETP.NE.AND UP0, UPT, UR4, 0x4, UPT ;  /* 0x000000040400788c */ /* 0x000fc8000bf05270 */
[----:B------:R-:W-:Y:S02]  /*2860*/  USEL UR5, URZ, 0x1, UP0 ;  /* 0x00000001ff057887 */ /* 0x000fe40008000000 */
[----:B------:R-:W-:-:S04]  /*2870*/  USEL UR4, UR4, URZ, UP0 ;  /* 0x000000ff04047287 */ /* 0x000fc80008000000 */
[----:B------:R-:W-:Y:S01]  /*2880*/  ULEA UR4, UR4, UR7, 0x3 ;  /* 0x0000000704047291 */ /* 0x000fe2000f8e18ff */
[----:B-1----:R-:W-:-:S04]  /*2890*/  LOP3.LUT R3, R2, UR5, RZ, 0x3c, !PT ;  /* 0x0000000502037c12 */ /* 0x002fc8000f8e3cff */
[----:B------:R-:W-:Y:S01]  /*28a0*/  SHF.L.U32 R3, R3, 0x1f, RZ ;  /* 0x0000001f03037819 */ /* 0x000fe200000006ff */
[----:B------:R-:W-:-:S07]  /*28b0*/  IMAD.U32 R0, RZ, RZ, UR4 ;  /* 0x00000004ff007e24 */ /* 0x000fce000f8e00ff */
.L_x_46:
[----:B-1----:R1:W3:Y:S02]  /*28c0*/  SYNCS.PHASECHK.TRANS64.TRYWAIT P0, [R0+URZ], R3 ;  /* 0x00000003000075a7 */ /* 0x0022e400080011ff */
[----:B---3--:R-:W-:Y:S05]  /*28d0*/  @!P0 NANOSLEEP.SYNCS 0x989680 ;  /* 0x009896800000895d */ /* 0x008fea0003900000 */
[----:B------:R-:W3:Y:S02]  /*28e0*/  @!P0 SYNCS.PHASECHK.TRANS64 P0, [R0+URZ], R3 ;  /* 0x00000003000085a7 */ /* 0x000ee400080010ff */
[----:B--23--:R-:W-:Y:S05]  /*28f0*/  @P0 EXIT ;  /* 0x000000000000094d */ /* 0x00cfea0003800000 */
[----:B------:R-:W-:Y:S05]  /*2900*/  BRA `(.L_x_46) ;  /* 0xfffffffc00ec7947 */ /* 0x000fea000383ffff */
.L_x_22:
[----:B------:R-:W2:Y:S02]  /*2910*/  S2UR UR4, SR_CgaCtaId ;  /* 0x00000000000479c3 */ /* 0x000ea40000008800 */
[----:B--2---:R-:W-:-:S04]  /*2920*/  UISETP.NE.AND UP0, UPT, UR4, URZ, UPT ;  /* 0x000000ff0400728c */ /* 0x004fc8000bf05270 */
[----:B------:R-:W-:-:S09]  /*2930*/  UISETP.NE.OR UP0, UPT, UR18, 0x1, UP0 ;  /* 0x000000011200788c */ /* 0x000fd20008705670 */
[----:B------:R-:W-:Y:S05]  /*2940*/  BRA.U UP0, `(.L_x_47) ;  /* 0x00000005004c7547 */ /* 0x000fea000b800000 */
[----:B------:R-:W2:Y:S01]  /*2950*/  S2UR UR5, SR_CgaCtaId ;  /* 0x00000000000579c3 */ /* 0x000ea20000008800 */
[----:B------:R-:W-:Y:S01]  /*2960*/  UMOV UR4, 0x400 ;  /* 0x0000040000047882 */ /* 0x000fe20000000000 */
[----:B------:R-:W-:Y:S01]  /*2970*/  ISETP.GE.U32.AND P2, PT, R0, 0x2, PT ;  /* 0x000000020000780c */ /* 0x000fe20003f46070 */
[----:B------:R-:W-:Y:S01]  /*2980*/  IMAD.MOV.U32 R12, RZ, RZ, 0x1 ;  /* 0x00000001ff0c7424 */ /* 0x000fe200078e00ff */
[----:B------:R-:W-:Y:S02]  /*2990*/  CS2R R10, SRZ ;  /* 0x00000000000a7805 */ /* 0x000fe4000001ff00 */
[----:B------:R-:W-:Y:S01]  /*29a0*/  CS2R R8, SRZ ;  /* 0x0000000000087805 */ /* 0x000fe2000001ff00 */
[----:B--2---:R-:W-:-:S03]  /*29b0*/  ULEA UR6, UR5, UR4, 0x18 ;  /* 0x0000000405067291 */ /* 0x004fc6000f8ec0ff */
[----:B------:R-:W-:-:S09]  /*29c0*/  UMOV UR5, URZ ;  /* 0x000000ff00057c82 */ /* 0x000fd20008000000 */
.L_x_51:
[----:B------:R-:W-:Y:S02]  /*29d0*/  LEA R2, R8, UR6, 0x3 ;  /* 0x0000000608027c11 */ /* 0x000fe4000f8e18ff */
[----:B------:R-:W-:-:S03]  /*29e0*/  SHF.L.U32 R5, R9, 0x1f, RZ ;  /* 0x0000001f09057819 */ /* 0x000fc600000006ff */
[----:B------:R-:W-:Y:S01]  /*29f0*/  VIADD R4, R2, 0x100 ;  /* 0x0000010002047836 */ /* 0x000fe20000000000 */
[----:B------:R-:W2:Y:S02]  /*2a00*/  SYNCS.PHASECHK.TRANS64.TRYWAIT P0, [R2+URZ+0xf0], R5 ;  /* 0x0000f005020075a7 */ /* 0x000ea400080011ff */
[----:B--2---:R-:W-:Y:S05]  /*2a10*/  @!P0 BRA `(.L_x_48) ;  /* 0x0000006c00a48947 */ /* 0x004fea0003800000 */
.L_x_142:
[----:B------:R-:W-:Y:S01]  /*2a20*/  ULEA UR4, UR5, UR6, 0x3 ;  /* 0x0000000605047291 */ /* 0x000fe2000f8e18ff */
[----:B------:R-:W-:Y:S02]  /*2a30*/  PRMT R4, RZ, 0x654, R4 ;  /* 0x00000654ff047816 */ /* 0x000fe40000000004 */
[----:B--2---:R-:W-:Y:S01]  /*2a40*/  SHF.L.U32 R5, R12, 0x1f, RZ ;  /* 0x0000001f0c057819 */ /* 0x004fe200000006ff */
[----:B------:R-:W-:Y:S01]  /*2a50*/  UIADD3 UR7, UPT, UPT, UR4, 0x90, URZ ;  /* 0x0000009004077890 */ /* 0x000fe2000fffe0ff */
[----:B------:R2:W-:Y:S05]  /*2a60*/  SYNCS.ARRIVE.TRANS64.RED.A1T0 RZ, [R4+URZ], RZ ;  /* 0x000000ff04ff79a7 */ /* 0x0005ea00081004ff */
[----:B------:R-:W-:Y:S01]  /*2a70*/  IMAD.U32 R7, RZ, RZ, UR7 ;  /* 0x00000007ff077e24 */ /* 0x000fe2000f8e00ff */
[----:B------:R-:W3:Y:S04]  /*2a80*/  SYNCS.PHASECHK.TRANS64.TRYWAIT P0, [UR4+0xa0], R5 ;  /* 0x0000a005ff0075a7 */ /* 0x000ee80008001104 */
[----:B------:R-:W-:Y:S01]  /*2a90*/  PRMT R6, R0, 0x654, R7 ;  /* 0x0000065400067816 */ /* 0x000fe20000000007 */
[----:B--2---:R-:W-:Y:S01]  /*2aa0*/  @!P2 IMAD.MOV.U32 R4, RZ, RZ, 0x10 ;  /* 0x00000010ff04a424 */ /* 0x004fe200078e00ff */
[----:B---3--:R-:W-:Y:S06]  /*2ab0*/  @!P0 BRA `(.L_x_49) ;  /* 0x0000006c00908947 */ /* 0x008fec0003800000 */
.L_x_144:
[----:B------:R-:W-:Y:S01]  /*2ac0*/  ULEA UR8, UR5, UR6, 0x4 ;  /* 0x0000000605087291 */ /* 0x000fe2000f8e20ff */
[----:B------:R-:W-:Y:S01]  /*2ad0*/  SEL R3, R6, R3, !P2 ;  /* 0x0000000306037207 */ /* 0x000fe20005000000 */
[----:B------:R-:W-:Y:S01]  /*2ae0*/  UIADD3 UR9, UPT, UPT, UR4, 0x90, URZ ;  /* 0x0000009004097890 */ /* 0x000fe2000fffe0ff */
[----:B--2---:R-:W-:Y:S01]  /*2af0*/  LEA R2, R11, UR6, 0x3 ;  /* 0x000000060b027c11 */ /* 0x004fe2000f8e18ff */
[----:B------:R-:W-:Y:S01]  /*2b00*/  UIADD3 UR8, UPT, UPT, UR8, 0x120, URZ ;  /* 0x0000012008087890 */ /* 0x000fe2000fffe0ff */
[----:B------:R-:W-:Y:S01]  /*2b10*/  SHF.L.U32 R5, R10, 0x1f, RZ ;  /* 0x0000001f0a057819 */ /* 0x000fe200000006ff */
[----:B------:R2:W-:Y:S01]  /*2b20*/  @!P2 SYNCS.ARRIVE.TRANS64.RED RZ, [R3+URZ], R4 ;  /* 0x0000000403ffa9a7 */ /* 0x0005e200080004ff */
[----:B------:R-:W-:Y:S01]  /*2b30*/  UIADD3 UR4, UPT, UPT, UR5, 0x1, URZ ;  /* 0x0000000105047890 */ /* 0x000fe2000fffe0ff */
[----:B------:R-:W-:-:S03]  /*2b40*/  VIADD R8, R8, 0x1 ;  /* 0x0000000108087836 */ /* 0x000fc60000000000 */
[----:B------:R-:W-:Y:S02]  /*2b50*/  UISETP.NE.AND UP0, UPT, UR4, 0x2, UPT ;  /* 0x000000020400788c */ /* 0x000fe4000bf05270 */
[----:B------:R-:W-:Y:S06]  /*2b60*/  UGETNEXTWORKID.BROADCAST [UR8], [UR9] ;  /* 0x00000000080073ca */ /* 0x000fec0008000100 */
[----:B------:R-:W-:Y:S01]  /*2b70*/  USEL UR7, URZ, 0x1, UP0 ;  /* 0x00000001ff077887 */ /* 0x000fe20008000000 */
[----:B------:R-:W-:Y:S01]  /*2b80*/  ISETP.NE.AND P0, PT, R8, 0x2, PT ;  /* 0x000000020800780c */ /* 0x000fe20003f05270 */
[----:B------:R-:W-:Y:S01]  /*2b90*/  USEL UR5, UR4, URZ, UP0 ;  /* 0x000000ff04057287 */ /* 0x000fe20008000000 */
[----:B------:R-:W3:Y:S03]  /*2ba0*/  SYNCS.PHASECHK.TRANS64.TRYWAIT P1, [R2+URZ+0x90], R5 ;  /* 0x00009005020075a7 */ /* 0x000ee600080211ff */
[----:B------:R-:W-:Y:S01]  /*2bb0*/  LOP3.LUT R12, R12, UR7, RZ, 0x3c, !PT ;  /* 0x000000070c0c7c12 */ /* 0x000fe2000f8e3cff */
[----:B--23--:R-:W-:Y:S07]  /*2bc0*/  @!P1 BRA `(.L_x_50) ;  /* 0x0000006c00649947 */ /* 0x00cfee0003800000 */
.L_x_145:
[C---:B------:R-:W-:Y:S01]  /*2bd0*/  LEA R4, R11.reuse, UR6, 0x4 ;  /* 0x000000060b047c11 */ /* 0x040fe2000f8e20ff */
[----:B--2---:R-:W-:Y:S01]  /*2be0*/  VIADD R2, R2, 0xa0 ;  /* 0x000000a002027836 */ /* 0x004fe20000000000 */
[----:B------:R-:W-:Y:S01]  /*2bf0*/  SEL R8, R8, RZ, P0 ;  /* 0x000000ff08087207 */ /* 0x000fe20000000000 */
[----:B------:R-:W-:-:S03]  /*2c00*/  VIADD R11, R11, 0x1 ;  /* 0x000000010b0b7836 */ /* 0x000fc60000000000 */
[----:B------:R-:W2:Y:S01]  /*2c10*/  LDS.128 R4, [R4+0x120] ;  /* 0x0001200004047984 */ /* 0x000ea20000000c00 */
[----:B------:R-:W-:Y:S02]  /*2c20*/  PRMT R2, RZ, 0x654, R2 ;  /* 0x00000654ff027816 */ /* 0x000fe40000000002 */
[C---:B------:R-:W-:Y:S01]  /*2c30*/  ISETP.NE.AND P1, PT, R11.reuse, 0x2, PT ;  /* 0x000000020b00780c */ /* 0x040fe20003f25270 */
[----:B------:R-:W-:Y:S01]  /*2c40*/  @!PT LDS RZ, [RZ] ;  /* 0x00000000fffff984 */ /* 0x000fe20000000800 */
[----:B------:R-:W-:Y:S01]  /*2c50*/  @!PT LDS RZ, [RZ] ;  /* 0x00000000fffff984 */ /* 0x000fe20000000800 */
[----:B------:R-:W-:Y:S01]  /*2c60*/  @!PT LDS RZ, [RZ] ;  /* 0x00000000fffff984 */ /* 0x000fe20000000800 */
[----:B------:R-:W-:Y:S01]  /*2c70*/  @!PT LDS RZ, [RZ] ;  /* 0x00000000fffff984 */ /* 0x000fe20000000800 */
[----:B------:R3:W-:Y:S06]  /*2c80*/  MEMBAR.ALL.CTA ;  /* 0x0000000000007992 */ /* 0x0007ec0000008000 */
[----:B---3--:R-:W3:Y:S01]  /*2c90*/  FENCE.VIEW.ASYNC.S ;  /* 0x00000000000073c6 */ /* 0x008ee20000000000 */
[----:B------:R-:W-:Y:S01]  /*2ca0*/  SEL R11, R11, RZ, P1 ;  /* 0x000000ff0b0b7207 */ /* 0x000fe20000800000 */
[----:B---3--:R3:W-:Y:S01]  /*2cb0*/  SYNCS.ARRIVE.TRANS64.RED.A1T0 RZ, [R2+URZ], RZ ;  /* 0x000000ff02ff79a7 */ /* 0x0087e200081004ff */
[----:B--2---:R-:W-:-:S02]  /*2cc0*/  LOP3.LUT P3, RZ, R6, 0x1, RZ, 0xc0, !PT ;  /* 0x0000000106ff7812 */ /* 0x004fc4000786c0ff */
[----:B------:R-:W-:-:S04]  /*2cd0*/  SEL R5, RZ, 0x1, P1 ;  /* 0x00000001ff057807 */ /* 0x000fc80000800000 */
[----:B------:R-:W-:Y:S02]  /*2ce0*/  LOP3.LUT R10, R10, R5, RZ, 0x3c, !PT ;  /* 0x000000050a0a7212 */ /* 0x000fe400078e3cff */
[----:B---3--:R-:W-:-:S04]  /*2cf0*/  SEL R2, RZ, 0x1, P0 ;  /* 0x00000001ff027807 */ /* 0x008fc80000000000 */
[----:B------:R-:W-:Y:S01]  /*2d00*/  LOP3.LUT R9, R9, R2, RZ, 0x3c, !PT ;  /* 0x0000000209097212 */ /* 0x000fe200078e3cff */
[----:B------:R-:W-:Y:S06]  /*2d10*/  @P3 BRA `(.L_x_51) ;  /* 0xfffffffc002c3947 */ /* 0x000fec000383ffff */
[----:B------:R-:W-:Y:S01]  /*2d20*/  ULEA UR4, UR5, UR6, 0x3 ;  /* 0x0000000605047291 */ /* 0x000fe2000f8e18ff */
[----:B------:R-:W-:-:S08]  /*2d30*/  SHF.L.U32 R3, R12, 0x1f, RZ ;  /* 0x0000001f0c037819 */ /* 0x000fd000000006ff */
[----:B------:R-:W2:Y:S02]  /*2d40*/  SYNCS.PHASECHK.TRANS64 P0, [UR4+0xa0], R3 ;  /* 0x0000a003ff0075a7 */ /* 0x000ea40008001004 */
[----:B--2---:R-:W-:Y:S05]  /*2d50*/  @P0 BRA `(.L_x_52) ;  /* 0x0000000000080947 */ /* 0x004fea0003800000 */
[----:B------:R-:W2:Y:S02]  /*2d60*/  SYNCS.PHASECHK.TRANS64.TRYWAIT P0, [UR4+0xa0], R3 ;  /* 0x0000a003ff0075a7 */ /* 0x000ea40008001104 */
[----:B--2---:R-:W-:Y:S05]  /*2d70*/  @!P0 BRA `(.L_x_53) ;  /* 0x0000006c000c8947 */ /* 0x004fea0003800000 */
.L_x_52:
[----:B------:R-:W-:-:S04]  /*2d80*/  UIADD3 UR7, UPT, UPT, UR5, 0x1, URZ ;  /* 0x0000000105077890 */ /* 0x000fc8000fffe0ff */
[----:B------:R-:W-:-:S04]  /*2d90*/  UISETP.NE.AND UP0, UPT, UR7, 0x2, UPT ;  /* 0x000000020700788c */ /* 0x000fc8000bf05270 */
[----:B------:R-:W-:Y:S02]  /*2da0*/  USEL UR8, URZ, 0x1, UP0 ;  /* 0x00000001ff087887 */ /* 0x000fe40008000000 */
[----:B------:R-:W-:-:S04]  /*2db0*/  USEL UR7, UR7, URZ, UP0 ;  /* 0x000000ff07077287 */ /* 0x000fc80008000000 */
[----:B------:R-:W-:Y:S01]  /*2dc0*/  ULEA UR7, UR7, UR6, 0x3 ;  /* 0x0000000607077291 */ /* 0x000fe2000f8e18ff */
[----:B--2---:R-:W-:-:S04]  /*2dd0*/  LOP3.LUT R3, R12, UR8, RZ, 0x3c, !PT ;  /* 0x000000080c037c12 */ /* 0x004fc8000f8e3cff */
[----:B------:R-:W-:-:S04]  /*2de0*/  SHF.L.U32 R0, R3, 0x1f, RZ ;  /* 0x0000001f03007819 */ /* 0x000fc800000006ff */
[----:B------:R-:W2:Y:S02]  /*2df0*/  SYNCS.PHASECHK.TRANS64 P0, [UR7+0xa0], R0 ;  /* 0x0000a000ff0075a7 */ /* 0x000ea40008001007 */
[----:B-12---:R-:W-:Y:S05]  /*2e00*/  @P0 EXIT ;  /* 0x000000000000094d */ /* 0x006fea0003800000 */
[----:B------:R-:W-:Y:S02]  /*2e10*/  SHF.L.U32 R3, R3, 0x1f, RZ ;  /* 0x0000001f03037819 */ /* 0x000fe400000006ff */
[----:B------:R-:W-:-:S07]  /*2e20*/  MOV R0, UR7 ;  /* 0x0000000700007c02 */ /* 0x000fce0008000f00 */
.L_x_54:
[----:B-1----:R1:W2:Y:S02]  /*2e30*/  SYNCS.PHASECHK.TRANS64.TRYWAIT P0, [R0+URZ+0xa0], R3 ;  /* 0x0000a003000075a7 */ /* 0x0022a400080011ff */
[----:B--2---:R-:W-:Y:S05]  /*2e40*/  @!P0 NANOSLEEP.SYNCS 0x989680 ;  /* 0x009896800000895d */ /* 0x004fea0003900000 */
[----:B------:R-:W2:Y:S02]  /*2e50*/  @!P0 SYNCS.PHASECHK.TRANS64 P0, [R0+URZ+0xa0], R3 ;  /* 0x0000a003000085a7 */ /* 0x000ea400080010ff */
[----:B--2---:R-:W-:Y:S05]  /*2e60*/  @P0 EXIT ;  /* 0x000000000000094d */ /* 0x004fea0003800000 */
[----:B------:R-:W-:Y:S05]  /*2e70*/  BRA `(.L_x_54) ;  /* 0xfffffffc00ec7947 */ /* 0x000fea000383ffff */
.L_x_47:
[----:B------:R-:W-:Y:S05]  /*2e80*/  BRA.U UP4, `(.L_x_55) ;  /* 0x0000000d04847547 */ /* 0x000fea000b800000 */
[----:B------:R-:W2:Y:S01]  /*2e90*/  S2UR UR7, SR_CgaCtaId ;  /* 0x00000000000779c3 */ /* 0x000ea20000008800 */
[----:B------:R-:W-:Y:S01]  /*2ea0*/  UMOV UR4, 0x40 ;  /* 0x0000004000047882 */ /* 0x000fe20000000000 */
[----:B------:R-:W-:Y:S01]  /*2eb0*/  NOP ;  /* 0x0000000000007918 */ /* 0x000fe20000000000 */
[----:B------:R-:W-:Y:S01]  /*2ec0*/  UMOV UR6, 0x400 ;  /* 0x0000040000067882 */ /* 0x000fe20000000000 */
[----:B--2---:R-:W-:Y:S02]  /*2ed0*/  ULEA UR5, UR7, UR4, 0x18 ;  /* 0x0000000407057291 */ /* 0x004fe4000f8ec0ff */
[----:B------:R-:W-:-:S07]  /*2ee0*/  ULEA UR6, UR7, UR6, 0x18 ;  /* 0x0000000607067291 */ /* 0x000fce000f8ec0ff */
[----:B------:R-:W2:Y:S02]  /*2ef0*/  LDS.U8 R0, [UR5+0x1c] ;  /* 0x00001c05ff007984 */ /* 0x000ea40008000000 */
[----:B--2---:R-:W-:-:S13]  /*2f00*/  ISETP.NE.AND P0, PT, R0, RZ, PT ;  /* 0x000000ff0000720c */ /* 0x004fda0003f05270 */
[----:B------:R-:W-:Y:S05]  /*2f10*/  @P0 BRA `(.L_x_56) ;  /* 0x0000000000580947 */ /* 0x000fea0003800000 */
[----:B------:R-:W-:-:S13]  /*2f20*/  ELECT P0, URZ, PT ;  /* 0x0000000000ff782f */ /* 0x000fda0003800000 */
[----:B------:R-:W-:Y:S05]  /*2f30*/  @!P0 BRA `(.L_x_57) ;  /* 0x0000000000608947 */ /* 0x000fea0003800000 */
[----:B------:R-:W-:Y:S01]  /*2f40*/  UMOV UR4, 0x10 ;  /* 0x0000001000047882 */ /* 0x000fe20000000000 */
[----:B------:R-:W-:Y:S01]  /*2f50*/  HFMA2 R0, -RZ, RZ, 0, 5.9604644775390625e-08 ;  /* 0x00000001ff007431 */ /* 0x000fe200000001ff */
[----:B------:R-:W-:-:S03]  /*2f60*/  MOV R3, 0xffff ;  /* 0x0000ffff00037802 */ /* 0x000fc60000000f00 */
[----:B------:R-:W-:Y:S04]  /*2f70*/  DEPBAR.LE SB2, 0x36 ;  /* 0x0000ad800000791a */ /* 0x000fe80000000000 */
[----:B------:R-:W2:Y:S02]  /*2f80*/  UTCATOMSWS.FIND_AND_SET.ALIGN UP0, UR4, UR4 ;  /* 0x00000004000475e3 */ /* 0x000ea40008000800 */
[----:B--2---:R-:W-:Y:S01]  /*2f90*/  MOV R4, UR4 ;  /* 0x0000000400047c02 */ /* 0x004fe20008000f00 */
[----:B------:R-:W-:Y:S06]  /*2fa0*/  BRA.U UP0, `(.L_x_58) ;  /* 0x0000000100187547 */ /* 0x000fec000b800000 */
.L_x_59:
[----:B------:R-:W-:Y:S05]  /*2fb0*/  NANOSLEEP 0x64 ;  /* 0x000000640000795d */ /* 0x000fea0003800000 */
[----:B------:R-:W-:-:S05]  /*2fc0*/  UMOV UR4, 0x10 ;  /* 0x0000001000047882 */ /* 0x000fca0000000000 */
[----:B------:R-:W-:Y:S04]  /*2fd0*/  DEPBAR.LE SB2, 0x36 ;  /* 0x0000ad800000791a */ /* 0x000fe80000000000 */
[----:B------:R-:W2:Y:S02]  /*2fe0*/  UTCATOMSWS.FIND_AND_SET.ALIGN UP0, UR4, UR4 ;  /* 0x00000004000475e3 */ /* 0x000ea40008000800 */
[----:B--2---:R-:W-:Y:S01]  /*2ff0*/  MOV R4, UR4 ;  /* 0x0000000400047c02 */ /* 0x004fe20008000f00 */
[----:B------:R-:W-:Y:S05]  /*3000*/  BRA.U !UP0, `(.L_x_59) ;  /* 0xfffffffd08e87547 */ /* 0x000fea000b83ffff */
.L_x_58:
[-C--:B------:R-:W-:Y:S02]  /*3010*/  SHF.L.U32 R3, R3, R4.reuse, RZ ;  /* 0x0000000403037219 */ /* 0x080fe400000006ff */
[----:B------:R-:W-:Y:S01]  /*3020*/  SHF.L.U32 R0, R0, R4, RZ ;  /* 0x0000000400007219 */ /* 0x000fe200000006ff */
[----:B------:R-:W-:Y:S02]  /*3030*/  IMAD.SHL.U32 R4, R4, 0x20, RZ ;  /* 0x0000002004047824 */ /* 0x000fe400078e00ff */
[----:B------:R2:W-:Y:S04]  /*3040*/  ATOMS.OR RZ, [UR5+0x14], R3 ;  /* 0x00001403ffff798c */ /* 0x0005e8000b000005 */
[----:B------:R2:W-:Y:S04]  /*3050*/  ATOMS.OR RZ, [UR5+0x18], R0 ;  /* 0x00001800ffff798c */ /* 0x0005e8000b000005 */
[----:B------:R2:W-:Y:S01]  /*3060*/  STS [UR6+0x140], R4 ;  /* 0x00014004ff007988 */ /* 0x0005e20008000806 */
[----:B------:R-:W-:Y:S05]  /*3070*/  BRA `(.L_x_57) ;  /* 0x0000000000107947 */ /* 0x000fea0003800000 */
.L_x_56:
[----:B------:R-:W-:Y:S02]  /*3080*/  MOV R0, 0xffffffff ;  /* 0xffffffff00007802 */ /* 0x000fe40000000f00 */
[----:B------:R-:W-:-:S03]  /*3090*/  MOV R4, 0x30c0 ;  /* 0x000030c000047802 */ /* 0x000fc60000000f00 */
[----:B------:R2:W-:Y:S04]  /*30a0*/  STS [UR6+0x140], R0 ;  /* 0x00014000ff007988 */ /* 0x0005e80008000806 */
[----:B-12--5:R-:W-:Y:S05]  /*30b0*/  CALL.REL.NOINC `($__internal_1_$__cuda_sm10x_tcgen05_guardrail_trap_phase_invalid_during_alloc) ;  /* 0x0000007000507944 */ /* 0x026fea0003c00000 */
.L_x_57:
[----:B------:R-:W-:Y:S05]  /*30c0*/  WARPSYNC.ALL ;  /* 0x0000000000007948 */ /* 0x000fea0003800000 */
[----:B------:R-:W3:Y:S01]  /*30d0*/  S2UR UR4, SR_CgaCtaId ;  /* 0x00000000000479c3 */ /* 0x000ee20000008800 */
[----:B------:R-:W-:Y:S01]  /*30e0*/  UMOV UR13, 0x400 ;  /* 0x00000400000d7882 */ /* 0x000fe20000000000 */
[----:B------:R-:W-:-:S06]  /*30f0*/  NOP ;  /* 0x0000000000007918 */ /* 0x000fcc0000000000 */
[----:B------:R-:W-:Y:S06]  /*3100*/  BAR.ARV 0x6, 0xa0 ;  /* 0x0182800000007b1d */ /* 0x000fec0000002000 */
[----:B------:R-:W4:Y:S01]  /*3110*/  LDCU UR5, c[0x0][0x38c] ;  /* 0x00007180ff0577ac */ /* 0x000f220008000800 */
[----:B------:R-:W-:Y:S01]  /*3120*/  LOP3.LUT R2, R2, 0xffff, RZ, 0xc0, !PT ;  /* 0x0000ffff02027812 */ /* 0x000fe200078ec0ff */
[----:B------:R-:W-:Y:S01]  /*3130*/  IMAD.MOV.U32 R11, RZ, RZ, 0x1 ;  /* 0x00000001ff0b7424 */ /* 0x000fe200078e00ff */
[----:B------:R-:W-:Y:S01]  /*3140*/  CS2R R8, SRZ ;  /* 0x0000000000087805 */ /* 0x000fe2000001ff00 */
[----:B------:R-:W1:Y:S01]  /*3150*/  LDCU UR8, c[0x0][0x38c] ;  /* 0x00007180ff0877ac */ /* 0x000e620008000800 */
[----:B------:R-:W-:Y:S01]  /*3160*/  R2UR UR15, R2 ;  /* 0x00000000020f72ca */ /* 0x000fe200000e0000 */
[----:B------:R-:W-:Y:S01]  /*3170*/  IMAD.MOV.U32 R10, RZ, RZ, RZ ;  /* 0x000000ffff0a7224 */ /* 0x000fe200078e00ff */
[----:B------:R-:W-:Y:S01]  /*3180*/  UMOV UR18, URZ ;  /* 0x000000ff00127c82 */ /* 0x000fe20008000000 */
[----:B------:R-:W-:Y:S01]  /*3190*/  UMOV UR10, URZ ;  /* 0x000000ff000a7c82 */ /* 0x000fe20008000000 */
[----:B---3--:R-:W-:Y:S01]  /*31a0*/  ULEA UR13, UR4, UR13, 0x18 ;  /* 0x0000000d040d7291 */ /* 0x008fe2000f8ec0ff */
[----:B------:R-:W-:Y:S01]  /*31b0*/  UMOV UR20, 0x0 ;  /* 0x0000000000147882 */ /* 0x000fe20000000000 */
[----:B------:R-:W-:-:S02]  /*31c0*/  UMOV UR21, 0x4400010 ;  /* 0x0440001000157882 */ /* 0x000fc40000000000 */
[----:B------:R-:W-:Y:S02]  /*31d0*/  UIADD3 UR6, UPT, UPT, UR13, 0x6400, URZ ;  /* 0x000064000d067890 */ /* 0x000fe4000fffe0ff */
[----:B------:R-:W-:Y:S02]  /*31e0*/  UIADD3 UR7, UPT, UPT, UR13, 0x8400, URZ ;  /* 0x000084000d077890 */ /* 0x000fe4000fffe0ff */
[----:B----4-:R-:W-:Y:S01]  /*31f0*/  UIADD3 UR5, UPT, UPT, UR5, 0x1f, URZ ;  /* 0x0000001f05057890 */ /* 0x010fe2000fffe0ff */
[----:B--2---:R-:W2:Y:S01]  /*3200*/  LDS R0, [UR13+0x140] ;  /* 0x0001400dff007984 */ /* 0x004ea20008000800 */
[----:B------:R-:W-:Y:S02]  /*3210*/  USHF.R.U32.HI UR6, URZ, 0x4, UR6 ;  /* 0x00000004ff067899 */ /* 0x000fe40008011606 */
[----:B------:R-:W-:Y:S02]  /*3220*/  USHF.R.S32.HI UR4, URZ, 0x1f, UR5 ;  /* 0x0000001fff047899 */ /* 0x000fe40008011405 */
[----:B------:R-:W-:-:S02]  /*3230*/  ULOP3.LUT UR6, UR6, 0x3fff, URZ, 0xc0, !UPT ;  /* 0x00003fff06067892 */ /* 0x000fc4000f8ec0ff */
[----:B------:R-:W-:Y:S02]  /*3240*/  ULEA.HI UR4, UR4, UR5, URZ, 0x5 ;  /* 0x0000000504047291 */ /* 0x000fe4000f8f28ff */
[----:B------:R-:W-:Y:S02]  /*3250*/  USHF.R.U32.HI UR5, URZ, 0x4, UR7 ;  /* 0x00000004ff057899 */ /* 0x000fe40008011607 */
[----:B------:R-:W-:Y:S02]  /*3260*/  USHF.R.S32.HI UR22, URZ, 0x5, UR4 ;  /* 0x00000005ff167899 */ /* 0x000fe40008011404 */
[----:B------:R-:W-:Y:S02]  /*3270*/  ULOP3.LUT UR5, UR5, 0x3fff, URZ, 0xc0, !UPT ;  /* 0x00003fff05057892 */ /* 0x000fe4000f8ec0ff */
[----:B------:R-:W-:Y:S02]  /*3280*/  UISETP.LT.AND UP0, UPT, UR22, 0x1, UPT ;  /* 0x000000011600788c */ /* 0x000fe4000bf01270 */
[----:B------:R-:W-:-:S02]  /*3290*/  ULOP3.LUT UR16, UR6, 0x10000, URZ, 0xfc, !UPT ;  /* 0x0001000006107892 */ /* 0x000fc4000f8efcff */
[----:B------:R-:W-:Y:S02]  /*32a0*/  USEL UR23, UR22, 0x1, !UP0 ;  /* 0x0000000116177887 */ /* 0x000fe4000c000000 */
[----:B------:R-:W-:Y:S02]  /*32b0*/  ULOP3.LUT UR17, UR5, 0x10000, URZ, 0xfc, !UPT ;  /* 0x0001000005117892 */ /* 0x000fe4000f8efcff */
[----:B------:R-:W-:Y:S02]  /*32c0*/  UIADD3 UR23, UPT, UPT, -UR23, URZ, URZ ;  /* 0x000000ff17177290 */ /* 0x000fe4000fffe1ff */
[----:B-1----:R-:W-:Y:S01]  /*32d0*/  UISETP.GE.AND UP4, UPT, UR8, 0x1, UPT ;  /* 0x000000010800788c */ /* 0x002fe2000bf86270 */
[----:B--2---:R-:W-:-:S15]  /*32e0*/  R2UR UR24, R0 ;  /* 0x00000000001872ca */ /* 0x004fde00000e0000 */
.L_x_66:
[----:B------:R-:W-:Y:S02]  /*32f0*/  LEA R0, R10, UR13, 0x3 ;  /* 0x0000000d0a007c11 */ /* 0x000fe4000f8e18ff */
[----:B------:R-:W-:Y:S02]  /*3300*/  SHF.L.U32 R5, R9, 0x1f, RZ ;  /* 0x0000001f09057819 */ /* 0x000fe400000006ff */
[----:B------:R-:W-:Y:S01]  /*3310*/  PLOP3.LUT P0, PT, PT, PT, UP4, 0x80, 0x8 ;  /* 0x000000000008781c */ /* 0x000fe20003f0f048 */
[----:B------:R-:W-:Y:S01]  /*3320*/  VIADD R3, R0, 0xa0 ;  /* 0x000000a000037836 */ /* 0x000fe20000000000 */
[----:B-1----:R-:W1:Y:S02]  /*3330*/  SYNCS.PHASECHK.TRANS64.TRYWAIT P1, [R0+URZ+0x90], R5 ;  /* 0x00009005000075a7 */ /* 0x002e6400080211ff */
[----:B-1-3--:R-:W-:Y:S09]  /*3340*/  @!P1 BRA `(.L_x_60) ;  /* 0x0000006400b09947 */ /* 0x00aff20003800000 */
.L_x_147:
[----:B------:R-:W-:Y:S01]  /*3350*/  LEA R4, R10, UR13, 0x4 ;  /* 0x0000000d0a047c11 */ /* 0x000fe2000f8e20ff */
[----:B------:R-:W-:Y:S01]  /*3360*/  @UP4 ULEA UR4, UR10, UR13, 0x3 ;  /* 0x0000000d0a044291 */ /* 0x000fe2000f8e18ff */
[----:B------:R-:W-:Y:S01]  /*3370*/  PLOP3.LUT P2, PT, PT, PT, PT, 0x80, 0x8 ;  /* 0x000000000008781c */ /* 0x000fe20003f4f070 */
[----:B------:R-:W-:Y:S01]  /*3380*/  ULEA UR19, UR18, UR13, 0x3 ;  /* 0x0000000d12137291 */ /* 0x000fe2000f8e18ff */
[----:B------:R-:W-:Y:S02]  /*3390*/  PRMT R3, RZ, 0x654, R3 ;  /* 0x00000654ff037816 */ /* 0x000fe40000000003 */
[----:B-1----:R-:W1:Y:S01]  /*33a0*/  LDS.128 R4, [R4+0x120] ;  /* 0x0001200004047984 */ /* 0x002e620000000c00 */
[----:B------:R-:W-:Y:S02]  /*33b0*/  @P0 SHF.L.U32 R2, R8, 0x1f, RZ ;  /* 0x0000001f08020819 */ /* 0x000fe400000006ff */
[----:B------:R-:W-:Y:S01]  /*33c0*/  SHF.L.U32 R0, R11, 0x1f, RZ ;  /* 0x0000001f0b007819 */ /* 0x000fe200000006ff */
[----:B------:R-:W-:Y:S01]  /*33d0*/  @!PT LDS RZ, [RZ] ;  /* 0x00000000fffff984 */ /* 0x000fe20000000800 */
[----:B------:R-:W-:Y:S01]  /*33e0*/  @!PT LDS RZ, [RZ] ;  /* 0x00000000fffff984 */ /* 0x000fe20000000800 */
[----:B------:R-:W-:Y:S01]  /*33f0*/  @!PT LDS RZ, [RZ] ;  /* 0x00000000fffff984 */ /* 0x000fe20000000800 */
[----:B------:R-:W-:Y:S01]  /*3400*/  @!PT LDS RZ, [RZ] ;  /* 0x00000000fffff984 */ /* 0x000fe20000000800 */
[----:B------:R2:W-:Y:S06]  /*3410*/  MEMBAR.ALL.CTA ;  /* 0x0000000000007992 */ /* 0x0005ec0000008000 */
[----:B--2---:R-:W2:Y:S02]  /*3420*/  FENCE.VIEW.ASYNC.S ;  /* 0x00000000000073c6 */ /* 0x004ea40000000000 */
[----:B--2---:R2:W-:Y:S01]  /*3430*/  SYNCS.ARRIVE.TRANS64.RED.A1T0 RZ, [R3+URZ], RZ ;  /* 0x000000ff03ff79a7 */ /* 0x0045e200081004ff */
[----:B------:R2:W3:Y:S01]  /*3440*/  @P0 SYNCS.PHASECHK.TRANS64.TRYWAIT P2, [UR4], R2 ;  /* 0x00000002ff0005a7 */ /* 0x0004e20008041104 */
[----:B-1----:R-:W-:Y:S01]  /*3450*/  LOP3.LUT P1, RZ, R6, 0x1, RZ, 0xc0, !PT ;  /* 0x0000000106ff7812 */ /* 0x002fe2000782c0ff */
[----:B------:R-:W1:Y:S02]  /*3460*/  SYNCS.PHASECHK.TRANS64.TRYWAIT P0, [UR19+0xd0], R0 ;  /* 0x0000d000ff0075a7 */ /* 0x000e640008001113 */
[----:B-123--:R-:W-:Y:S10]  /*3470*/  @!P0 BRA `(.L_x_61) ;  /* 0x0000006400788947 */ /* 0x00eff40003800000 */
.L_x_149:
[----:B------:R-:W-:Y:S01]  /*3480*/  IADD3 R10, PT, PT, R10, 0x1, RZ ;  /* 0x000000010a0a7810 */ /* 0x000fe20007ffe0ff */
[----:B------:R-:W-:Y:S06]  /*3490*/  BRA.U !UP4, `(.L_x_62) ;  /* 0x000000010ca07547 */ /* 0x000fec000b800000 */
[----:B------:R-:W-:Y:S02]  /*34a0*/  ULEA.HI UR4, UR18, UR18, URZ, 0x1 ;  /* 0x0000001212047291 */ /* 0x000fe4000f8f08ff */
[----:B------:R-:W-:Y:S02]  /*34b0*/  UPLOP3.LUT UP2, UPT, UPT, UPT, UPT, 0x40, 0x4 ;  /* 0x000000000004789c */ /* 0x000fe40003f4e870 */
[----:B------:R-:W-:Y:S02]  /*34c0*/  USHF.L.U32 UR5, UR4, 0x7, URZ ;  /* 0x0000000704057899 */ /* 0x000fe400080006ff */
[----:B------:R-:W-:Y:S02]  /*34d0*/  ULOP3.LUT UR14, UR4, 0xffe, URZ, 0xc0, !UPT ;  /* 0x00000ffe040e7892 */ /* 0x000fe4000f8ec0ff */
[----:B------:R-:W-:Y:S02]  /*34e0*/  ULOP3.LUT UR4, UR5, 0xffffff00, URZ, 0xc0, !UPT ;  /* 0xffffff0005047892 */ /* 0x000fe4000f8ec0ff */
[----:B------:R-:W-:-:S02]  /*34f0*/  UIADD3 UR14, UPT, UPT, -UR14, UR18, URZ ;  /* 0x000000120e0e7290 */ /* 0x000fc4000fffe1ff */
[----:B------:R-:W-:Y:S01]  /*3500*/  UIADD3 UR4, UPT, UPT, UR24, UR4, URZ ;  /* 0x0000000418047290 */ /* 0x000fe2000fffe0ff */
[----:B------:R-:W-:Y:S01]  /*3510*/  UMOV UR12, UR23 ;  /* 0x00000017000c7c82 */ /* 0x000fe20008000000 */
[----:B------:R-:W-:Y:S02]  /*3520*/  UMOV UR11, UR22 ;  /* 0x00000016000b7c82 */ /* 0x000fe40008000000 */
[----:B------:R-:W-:Y:S01]  /*3530*/  ULEA UR14, UR14, UR4, 0x14 ;  /* 0x000000040e0e7291 */ /* 0x000fe2000f8ea0ff */
[----:B------:R-:W-:-:S11]  /*3540*/  UMOV UR5, UR10 ;  /* 0x0000000a00057c82 */ /* 0x000fd60008000000 */
.L_x_65:
[----:B------:R-:W-:Y:S02]  /*3550*/  UIADD3 UR12, UPT, UPT, UR12, 0x1, URZ ;  /* 0x000000010c0c7890 */ /* 0x000fe4000fffe0ff */
[----:B--2---:R-:W-:Y:S02]  /*3560*/  ULEA UR6, UR5, UR13, 0x3 ;  /* 0x0000000d05067291 */ /* 0x004fe4000f8e18ff */
[----:B------:R-:W-:Y:S01]  /*3570*/  UISETP.NE.AND UP3, UPT, UR12, URZ, UPT ;  /* 0x000000ff0c00728c */ /* 0x000fe2000bf65270 */
[----:B---3--:R-:W-:Y:S10]  /*3580*/  @P2 BRA `(.L_x_63) ;  /* 0x00000000000c2947 */ /* 0x008ff40003800000 */
[----:B-1----:R-:W-:Y:S04]  /*3590*/  SHF.L.U32 R3, R8, 0x1f, RZ ;  /* 0x0000001f08037819 */ /* 0x002fe800000006ff */
[----:B------:R-:W1:Y:S02]  /*35a0*/  SYNCS.PHASECHK.TRANS64.TRYWAIT P0, [UR6], R3 ;  /* 0x00000003ff0075a7 */ /* 0x000e640008001106 */
[----:B-1----:R-:W-:Y:S05]  /*35b0*/  @!P0 BRA `(.L_x_64) ;  /* 0x0000006400408947 */ /* 0x002fea0003800000 */
.L_x_63:
[----:B------:R-:W-:Y:S01]  /*35c0*/  UISETP.NE.AND UP0, UPT, UR11, 0x1, UPT ;  /* 0x000000010b00788c */ /* 0x000fe2000bf05270 */
[----:B------:R-:W-:Y:S01]  /*35d0*/  PLOP3.LUT P2, PT, PT, PT, PT, 0x80, 0x8 ;  /* 0x000000000008781c */ /* 0x000fe20003f4f070 */
[----:B------:R-:W-:Y:S02]  /*35e0*/  UIADD3 UR4, UPT, UPT, UR5, 0x1, URZ ;  /* 0x0000000105047890 */ /* 0x000fe4000fffe0ff */
[----:B------:R-:W-:Y:S02]  /*35f0*/  ULEA UR8, UR5, UR17, 0x9 ;  /* 0x0000001105087291 */ /* 0x000fe4000f8e48ff */
[----:B------:R-:W-:Y:S01]  /*3600*/  UISETP.NE.AND UP1, UPT, UR4, 0x4, UPT ;  /* 0x000000040400788c */ /* 0x000fe2000bf25270 */
[----:B------:R-:W-:Y:S01]  /*3610*/  PLOP3.LUT P0, PT, PT, PT, UP0, 0x80, 0x8 ;  /* 0x000000000008781c */ /* 0x000fe20003f0f008 */
[----:B------:R-:W-:Y:S02]  /*3620*/  UIADD3 UR11, UPT, UPT, UR11, -0x1, URZ ;  /* 0xffffffff0b0b7890 */ /* 0x000fe4000fffe0ff */
[----:B------:R-:W-:Y:S02]  /*3630*/  USEL UR7, URZ, 0x1, UP1 ;  /* 0x00000001ff077887 */ /* 0x000fe40008800000 */
[----:B------:R-:W-:Y:S01]  /*3640*/  USEL UR10, UR4, URZ, UP1 ;  /* 0x000000ff040a7287 */ /* 0x000fe20008800000 */
[----:B------:R-:W-:Y:S03]  /*3650*/  UMOV UR9, 0xc0004010 ;  /* 0xc000401000097882 */ /* 0x000fe60000000000 */
[----:B------:R-:W-:Y:S01]  /*3660*/  @UP0 ULEA UR4, UR10, UR13, 0x3 ;  /* 0x0000000d0a040291 */ /* 0x000fe2000f8e18ff */
[----:B------:R-:W-:Y:S01]  /*3670*/  LOP3.LUT R8, R8, UR7, RZ, 0x3c, !PT ;  /* 0x0000000708087c12 */ /* 0x000fe2000f8e3cff */
[----:B------:R-:W-:Y:S03]  /*3680*/  UMOV UR7, 0xc0004010 ;  /* 0xc000401000077882 */ /* 0x000fe60000000000 */
[----:B-1----:R-:W-:Y:S04]  /*3690*/  @P0 SHF.L.U32 R0, R8, 0x1f, RZ ;  /* 0x0000001f08000819 */ /* 0x002fe800000006ff */
[----:B------:R2:W3:Y:S01]  /*36a0*/  @P0 SYNCS.PHASECHK.TRANS64.TRYWAIT P2, [UR4], R0 ;  /* 0x00000000ff0005a7 */ /* 0x0004e20008041104 */
[----:B------:R-:W-:Y:S02]  /*36b0*/  UIADD3 UR4, UPT, UPT, UR6, 0x20, URZ ;  /* 0x0000002006047890 */ /* 0x000fe4000fffe0ff */
[----:B------:R-:W-:Y:S03]  /*36c0*/  ULEA UR6, UR5, UR16, 0x7 ;  /* 0x0000001005067291 */ /* 0x000fe6000f8e38ff */
[----:B------:R-:W-:Y:S06]  /*36d0*/  UMOV UR5, UR10 ;  /* 0x0000000a00057c82 */ /* 0x000fec0008000000 */
[----:B------:R2:W-:Y:S01]  /*36e0*/  UTCQMMA gdesc[UR6], gdesc[UR8], tmem[UR14], tmem[UR20], idesc[UR21], UP2 ;  /* 0x00ff1408060075ea */ /* 0x0005e2000900030e */
[----:B------:R-:W-:Y:S01]  /*36f0*/  UPLOP3.LUT UP2, UPT, UPT, UPT, UPT, 0x80, 0x8 ;  /* 0x000000000008789c */ /* 0x000fe20003f4f070 */
[----:B------:R2:W-:Y:S01]  /*3700*/  UTCBAR.MULTICAST [UR4], URZ, UR15 ;  /* 0x000000ff040073e9 */ /* 0x0005e2000800080f */
[----:B------:R-:W-:Y:S09]  /*3710*/  BRA.U UP3, `(.L_x_65) ;  /* 0xfffffffd038c7547 */ /* 0x000ff2000b83ffff */
.L_x_62:
[----:B--2---:R-:W-:Y:S01]  /*3720*/  UIADD3 UR4, UPT, UPT, UR18, 0x1, URZ ;  /* 0x0000000112047890 */ /* 0x004fe2000fffe0ff */
[C---:B------:R-:W-:Y:S01]  /*3730*/  ISETP.NE.AND P0, PT, R10.reuse, 0x2, PT ;  /* 0x000000020a00780c */ /* 0x040fe20003f05270 */
[----:B------:R-:W-:Y:S02]  /*3740*/  UIADD3 UR5, UPT, UPT, UR19, 0xb0, URZ ;  /* 0x000000b013057890 */ /* 0x000fe4000fffe0ff */
[----:B------:R-:W-:Y:S01]  /*3750*/  UISETP.NE.AND UP0, UPT, UR4, 0x4, UPT ;  /* 0x000000040400788c */ /* 0x000fe2000bf05270 */
[----:B-1----:R-:W-:Y:S02]  /*3760*/  SEL R0, RZ, 0x1, P0 ;  /* 0x00000001ff007807 */ /* 0x002fe40000000000 */
[----:B------:R-:W-:Y:S01]  /*3770*/  SEL R10, R10, RZ, P0 ;  /* 0x000000ff0a0a7207 */ /* 0x000fe20000000000 */
[----:B------:R-:W-:Y:S01]  /*3780*/  USEL UR6, URZ, 0x1, UP0 ;  /* 0x00000001ff067887 */ /* 0x000fe20008000000 */
[----:B------:R-:W-:Y:S01]  /*3790*/  LOP3.LUT R9, R9, R0, RZ, 0x3c, !PT ;  /* 0x0000000009097212 */ /* 0x000fe200078e3cff */
[----:B------:R-:W-:Y:S01]  /*37a0*/  USEL UR18, UR4, URZ, UP0 ;  /* 0x000000ff04127287 */ /* 0x000fe20008000000 */
[----:B------:R1:W-:Y:S03]  /*37b0*/  UTCBAR [UR5], URZ ;  /* 0x000000ff050073e9 */ /* 0x0003e600080000ff */
[----:B------:R-:W-:Y:S01]  /*37c0*/  LOP3.LUT R11, R11, UR6, RZ, 0x3c, !PT ;  /* 0x000000060b0b7c12 */ /* 0x000fe2000f8e3cff */
[----:B------:R-:W-:Y:S07]  /*37d0*/  @P1 BRA `(.L_x_66) ;  /* 0xfffffff800c41947 */ /* 0x000fee000383ffff */
[----:B------:R-:W2:Y:S01]  /*37e0*/  S2UR UR8, SR_CgaCtaId ;  /* 0x00000000000879c3 */ /* 0x000ea20000008800 */
[----:B------:R-:W-:Y:S01]  /*37f0*/  ELECT P0, URZ, PT ;  /* 0x0000000000ff782f */ /* 0x000fe20003800000 */
[----:B------:R-:W-:Y:S01]  /*3800*/  IMAD.MOV.U32 R0, RZ, RZ, 0x1 ;  /* 0x00000001ff007424 */ /* 0x000fe200078e00ff */
[----:B------:R-:W-:Y:S01]  /*3810*/  UIADD3 UR13, UPT, UPT, UR13, 0xd0, URZ ;  /* 0x000000d00d0d7890 */ /* 0x000fe2000fffe0ff */
[----:B------:R-:W-:Y:S01]  /*3820*/  SHF.L.U32 R3, R11, 0x1f, RZ ;  /* 0x0000001f0b037819 */ /* 0x000fe200000006ff */
[----:B------:R-:W-:-:S03]  /*3830*/  UMOV UR4, 0x40 ;  /* 0x0000004000047882 */ /* 0x000fc60000000000 */
[----:B------:R-:W-:Y:S01]  /*3840*/  UVIRTCOUNT.DEALLOC.SMPOOL 0x80 ;  /* 0x000000800000784c */ /* 0x000fe20000000000 */
[----:B--2---:R-:W-:Y:S02]  /*3850*/  ULEA UR8, UR8, UR4, 0x18 ;  /* 0x0000000408087291 */ /* 0x004fe4000f8ec0ff */
[----:B------:R-:W-:-:S07]  /*3860*/  ULEA UR4, UR18, UR13, 0x3 ;  /* 0x0000000d12047291 */ /* 0x000fce000f8e18ff */
[----:B------:R2:W-:Y:S02]  /*3870*/  @P0 STS.U8 [UR8+0x1c], R0 ;  /* 0x00001c00ff000988 */ /* 0x0005e40008000008 */
[----:B------:R-:W4:Y:S02]  /*3880*/  SYNCS.PHASECHK.TRANS64.TRYWAIT P0, [UR4], R3 ;  /* 0x00000003ff0075a7 */ /* 0x000f240008001104 */
[----:B--2-4-:R-:W-:Y:S05]  /*3890*/  @!P0 BRA `(.L_x_67) ;  /* 0x0000006000a08947 */ /* 0x014fea0003800000 */
.L_x_152:
[----:B------:R-:W-:-:S04]  /*38a0*/  UIADD3 UR4, UPT, UPT, UR18, 0x1, URZ ;  /* 0x0000000112047890 */ /* 0x000fc8000fffe0ff */
[----:B------:R-:W-:-:S04]  /*38b0*/  UISETP.NE.AND UP0, UPT, UR4, 0x4, UPT ;  /* 0x000000040400788c */ /* 0x000fc8000bf05270 */
[----:B------:R-:W-:Y:S02]  /*38c0*/  USEL UR6, URZ, 0x1, UP0 ;  /* 0x00000001ff067887 */ /* 0x000fe40008000000 */
[----:B------:R-:W-:-:S04]  /*38d0*/  USEL UR4, UR4, URZ, UP0 ;  /* 0x000000ff04047287 */ /* 0x000fc80008000000 */
[----:B-1----:R-:W-:Y:S01]  /*38e0*/  ULEA UR5, UR4, UR13, 0x3 ;  /* 0x0000000d04057291 */ /* 0x002fe2000f8e18ff */
[----:B------:R-:W-:-:S04]  /*38f0*/  LOP3.LUT R2, R11, UR6, RZ, 0x3c, !PT ;  /* 0x000000060b027c12 */ /* 0x000fc8000f8e3cff */
[----:B--2---:R-:W-:-:S04]  /*3900*/  SHF.L.U32 R3, R2, 0x1f, RZ ;  /* 0x0000001f02037819 */ /* 0x004fc800000006ff */
[----:B------:R-:W1:Y:S02]  /*3910*/  SYNCS.PHASECHK.TRANS64.TRYWAIT P0, [UR5], R3 ;  /* 0x00000003ff0075a7 */ /* 0x000e640008001105 */
[----:B-1----:R-:W-:Y:S05]  /*3920*/  @!P0 BRA `(.L_x_68) ;  /* 0x0000006000948947 */ /* 0x002fea0003800000 */
.L_x_154:
        /* <DEDUP_REMOVED lines=9> */
.L_x_156:
[----:B------:R-:W-:-:S04]  /*39c0*/  UIADD3 UR4, UPT, UPT, UR4, 0x1, URZ ;  /* 0x0000000104047890 */ /* 0x000fc8000fffe0ff */
[----:B------:R-:W-:-:S04]  /*39d0*/  UISETP.NE.AND UP0, UPT, UR4, 0x4, UPT ;  /* 0x000000040400788c */ /* 0x000fc8000bf05270 */
[----:B------:R-:W-:Y:S02]  /*39e0*/  USEL UR5, URZ, 0x1, UP0 ;  /* 0x00000001ff057887 */ /* 0x000fe40008000000 */
[----:B------:R-:W-:-:S04]  /*39f0*/  USEL UR4, UR4, URZ, UP0 ;  /* 0x000000ff04047287 */ /* 0x000fc80008000000 */
[----:B------:R-:W-:Y:S01]  /*3a00*/  ULEA UR4, UR4, UR13, 0x3 ;  /* 0x0000000d04047291 */ /* 0x000fe2000f8e18ff */
[----:B-1----:R-:W-:-:S04]  /*3a10*/  LOP3.LUT R3, R2, UR5, RZ, 0x3c, !PT ;  /* 0x0000000502037c12 */ /* 0x002fc8000f8e3cff */
[----:B------:R-:W-:-:S04]  /*3a20*/  SHF.L.U32 R3, R3, 0x1f, RZ ;  /* 0x0000001f03037819 */ /* 0x000fc800000006ff */
[----:B------:R-:W1:Y:S02]  /*3a30*/  SYNCS.PHASECHK.TRANS64.TRYWAIT P0, [UR4], R3 ;  /* 0x00000003ff0075a7 */ /* 0x000e640008001104 */
[----:B-1----:R-:W-:Y:S05]  /*3a40*/  @!P0 BRA `(.L_x_70) ;  /* 0x00000060007c8947 */ /* 0x002fea0003800000 */
.L_x_158:
[----:B------:R-:W-:Y:S01]  /*3a50*/  NOP ;  /* 0x0000000000007918 */ /* 0x000fe20000000000 */
[----:B-1----:R-:W1:Y:S01]  /*3a60*/  LDS R0, [UR8+0x14] ;  /* 0x00001408ff007984 */ /* 0x002e620008000800 */
[----:B------:R-:W-:Y:S01]  /*3a70*/  ULOP3.LUT UR4, UR24, 0xffff, URZ, 0xc0, !UPT ;  /* 0x0000ffff18047892 */ /* 0x000fe2000f8ec0ff */
[----:B------:R-:W-:Y:S01]  /*3a80*/  UMOV UR5, 0xffff ;  /* 0x0000ffff00057882 */ /* 0x000fe20000000000 */
[----:B------:R-:W-:Y:S02]  /*3a90*/  UMOV UR6, 0x1 ;  /* 0x0000000100067882 */ /* 0x000fe40000000000 */
[----:B------:R-:W-:-:S04]  /*3aa0*/  USHF.R.U32.HI UR4, URZ, 0x5, UR4 ;  /* 0x00000005ff047899 */ /* 0x000fc80008011604 */
[----:B------:R-:W-:Y:S02]  /*3ab0*/  USHF.L.U32 UR5, UR5, UR4, URZ ;  /* 0x0000000405057299 */ /* 0x000fe400080006ff */
[----:B------:R-:W-:-:S04]  /*3ac0*/  USHF.L.U32 UR4, UR6, UR4, URZ ;  /* 0x0000000406047299 */ /* 0x000fc800080006ff */
[----:B-1----:R-:W-:-:S04]  /*3ad0*/  LOP3.LUT R0, R0, UR5, RZ, 0xc0, !PT ;  /* 0x0000000500007c12 */ /* 0x002fc8000f8ec0ff */
[----:B------:R-:W-:-:S13]  /*3ae0*/  ISETP.NE.AND P0, PT, R0, UR5, PT ;  /* 0x0000000500007c0c */ /* 0x000fda000bf05270 */
[----:B------:R-:W-:Y:S05]  /*3af0*/  @P0 BRA `(.L_x_71) ;  /* 0x0000000000580947 */ /* 0x000fea0003800000 */
[----:B------:R-:W1:Y:S02]  /*3b00*/  LDS R0, [UR8+0x18] ;  /* 0x00001808ff007984 */ /* 0x000e640008000800 */
[----:B-1----:R-:W-:-:S04]  /*3b10*/  LOP3.LUT R0, R0, UR4, RZ, 0xc0, !PT ;  /* 0x0000000400007c12 */ /* 0x002fc8000f8ec0ff */
[----:B------:R-:W-:-:S13]  /*3b20*/  ISETP.NE.AND P0, PT, R0, UR4, PT ;  /* 0x0000000400007c0c */ /* 0x000fda000bf05270 */
[----:B------:R-:W-:Y:S05]  /*3b30*/  @P0 BRA `(.L_x_72) ;  /* 0x00000000003c0947 */ /* 0x000fea0003800000 */
[----:B------:R-:W1:Y:S01]  /*3b40*/  S2R R2, SR_LANEID ;  /* 0x0000000000027919 */ /* 0x000e620000000000 */
[----:B------:R-:W-:Y:S01]  /*3b50*/  ULOP3.LUT UR5, URZ, UR5, URZ, 0x33, !UPT ;  /* 0x00000005ff057292 */ /* 0x000fe2000f8e33ff */
[----:B------:R-:W-:Y:S01]  /*3b60*/  LOP3.LUT R4, RZ, UR4, RZ, 0x33, !PT ;  /* 0x00000004ff047c12 */ /* 0x000fe2000f8e33ff */
[----:B------:R-:W-:Y:S02]  /*3b70*/  VOTEU.ANY UR4, UPT, PT ;  /* 0x0000000000047886 */ /* 0x000fe400038e0100 */
[----:B------:R-:W-:Y:S01]  /*3b80*/  UFLO.U32 UR4, UR4 ;  /* 0x00000004000472bd */ /* 0x000fe200080e0000 */
[----:B------:R-:W2:Y:S01]  /*3b90*/  REDUX UR6, R4 ;  /* 0x00000000040673c4 */ /* 0x000ea20000000000 */
[----:B------:R-:W-:-:S06]  /*3ba0*/  IMAD.U32 R0, RZ, RZ, UR5 ;  /* 0x00000005ff007e24 */ /* 0x000fcc000f8e00ff */
[----:B------:R4:W-:Y:S01]  /*3bb0*/  UTCATOMSWS.AND URZ, UR5 ;  /* 0x0000000500ff79e3 */ /* 0x0009e20008000000 */
[----:B------:R-:W3:Y:S01]  /*3bc0*/  REDUX UR7, R0 ;  /* 0x00000000000773c4 */ /* 0x000ee20000000000 */
[----:B-1----:R-:W-:Y:S01]  /*3bd0*/  ISETP.EQ.U32.AND P0, PT, R2, UR4, PT ;  /* 0x0000000402007c0c */ /* 0x002fe2000bf02070 */
[----:B--2---:R-:W-:Y:S01]  /*3be0*/  IMAD.U32 R2, RZ, RZ, UR6 ;  /* 0x00000006ff027e24 */ /* 0x004fe2000f8e00ff */
[----:B---3--:R-:W-:-:S11]  /*3bf0*/  MOV R3, UR7 ;  /* 0x0000000700037c02 */ /* 0x008fd60008000f00 */
[----:B------:R4:W-:Y:S04]  /*3c00*/  @P0 ATOMS.AND RZ, [UR8+0x14], R3 ;  /* 0x00001403ffff098c */ /* 0x0009e8000a800008 */
[----:B------:R4:W-:Y:S01]  /*3c10*/  @P0 ATOMS.AND RZ, [UR8+0x18], R2 ;  /* 0x00001802ffff098c */ /* 0x0009e2000a800008 */
[----:B------:R-:W-:Y:S05]  /*3c20*/  BRA `(.L_x_73) ;  /* 0x0000000000147947 */ /* 0x000fea0003800000 */
.L_x_72:
[----:B------:R-:W-:Y:S02]  /*3c30*/  MOV R2, 0x3c50 ;  /* 0x00003c5000027802 */ /* 0x000fe40000000f00 */
[----:B---3-5:R-:W-:Y:S05]  /*3c40*/  CALL.REL.NOINC `($__internal_0_$__cuda_sm10x_tcgen05_guardrail_trap_col_being_dealloced_not_returned_by_alloc) ;  /* 0x0000006400607944 */ /* 0x028fea0003c00000 */
[----:B------:R-:W-:Y:S05]  /*3c50*/  BRA `(.L_x_73) ;  /* 0x0000000000087947 */ /* 0x000fea0003800000 */
.L_x_71:
[----:B------:R-:W-:Y:S02]  /*3c60*/  MOV R2, 0x3c80 ;  /* 0x00003c8000027802 */ /* 0x000fe40000000f00 */
[----:B---3-5:R-:W-:Y:S05]  /*3c70*/  CALL.REL.NOINC `($__internal_2_$__cuda_sm10x_tcgen05_guardrail_trap_unallocated_columns_being_dealloced) ;  /* 0x00000064006c7944 */ /* 0x028fea0003c00000 */
.L_x_73:
[----:B------:R-:W-:Y:S01]  /*3c80*/  NOP ;  /* 0x0000000000007918 */ /* 0x000fe20000000000 */
[----:B----4-:R-:W-:Y:S05]  /*3c90*/  EXIT ;  /* 0x000000000000794d */ /* 0x010fea0003800000 */
.L_x_55:
[----:B------:R-:W-:-:S09]  /*3ca0*/  UISETP.NE.OR UP0, UPT, UR18, 0x3, !UP3 ;  /* 0x000000031200788c */ /* 0x000fd2000df05670 */
[----:B------:R-:W-:Y:S05]  /*3cb0*/  BRA.U UP0, `(.L_x_74) ;  /* 0x0000001100847547 */ /* 0x000fea000b800000 */
[----:B------:R-:W2:Y:S01]  /*3cc0*/  LDCU.64 UR4, c[0x0][0x888] ;  /* 0x00011100ff0477ac */ /* 0x000ea20008000a00 */
[----:B------:R-:W3:Y:S01]  /*3cd0*/  S2UR UR8, SR_CgaCtaId ;  /* 0x00000000000879c3 */ /* 0x000ee20000008800 */
[----:B------:R-:W-:Y:S02]  /*3ce0*/  HFMA2 R9, -RZ, RZ, 0, 0 ;  /* 0x00000000ff097431 */ /* 0x000fe400000001ff */
[----:B------:R-:W-:Y:S01]  /*3cf0*/  IMAD.MOV.U32 R11, RZ, RZ, 0x1 ;  /* 0x00000001ff0b7424 */ /* 0x000fe200078e00ff */
[----:B------:R-:W4:Y:S01]  /*3d00*/  LDCU UR40, c[0x0][0x370] ;  /* 0x00006e00ff2877ac */ /* 0x000f220008000800 */
[----:B------:R-:W-:Y:S01]  /*3d10*/  IMAD.MOV.U32 R10, RZ, RZ, RZ ;  /* 0x000000ffff0a7224 */ /* 0x000fe200078e00ff */
[----:B------:R-:W-:Y:S01]  /*3d20*/  MOV R3, 0x1000 ;  /* 0x0000100000037802 */ /* 0x000fe20000000f00 */
[----:B------:R-:W4:Y:S01]  /*3d30*/  LDCU.128 UR44, c[0x0][0xb10] ;  /* 0x00016200ff2c77ac */ /* 0x000f220008000c00 */
[----:B------:R-:W1:Y:S01]  /*3d40*/  LDC.64 R12, c[0x0][0x348] ;  /* 0x0000d200ff0c7b82 */ /* 0x000e620000000a00 */
[----:B------:R-:W3:Y:S01]  /*3d50*/  LDCU UR37, c[0x0][0x374] ;  /* 0x00006e80ff2577ac */ /* 0x000ee20008000800 */
[----:B------:R-:W3:Y:S01]  /*3d60*/  LDCU.64 UR38, c[0x0][0x890] ;  /* 0x00011200ff2677ac */ /* 0x000ee20008000a00 */
[----:B------:R-:W3:Y:S01]  /*3d70*/  LDCU UR15, c[0x0][0xb0c] ;  /* 0x00016180ff0f77ac */ /* 0x000ee20008000800 */
[----:B--2---:R-:W-:Y:S01]  /*3d80*/  UISETP.NE.U32.AND UP0, UPT, UR4, URZ, UPT ;  /* 0x000000ff0400728c */ /* 0x004fe2000bf05070 */
[----:B------:R-:W2:Y:S01]  /*3d90*/  LDCU UR54, c[0x0][0xb20] ;  /* 0x00016400ff3677ac */ /* 0x000ea20008000800 */
[----:B------:R-:W2:Y:S01]  /*3da0*/  LDCU UR4, c[0x0][0xb30] ;  /* 0x00016600ff0477ac */ /* 0x000ea20008000800 */
[----:B------:R-:W-:Y:S01]  /*3db0*/  UMOV UR21, 0x400 ;  /* 0x0000040000157882 */ /* 0x000fe20000000000 */
[----:B----4-:R-:W-:-:S02]  /*3dc0*/  UIMAD.WIDE.U32 UR52, UR40, UR44, URZ ;  /* 0x0000002c283472a5 */ /* 0x010fc4000f8e00ff */
[----:B---3--:R-:W-:Y:S02]  /*3dd0*/  UIMAD.WIDE.U32 UR6, UR37, UR47, URZ ;  /* 0x0000002f250672a5 */ /* 0x008fe4000f8e00ff */
[----:B------:R-:W-:Y:S02]  /*3de0*/  ULEA UR21, UR8, UR21, 0x18 ;  /* 0x0000001508157291 */ /* 0x000fe4000f8ec0ff */
[----:B------:R-:W-:Y:S02]  /*3df0*/  USEL UR41, URZ, 0x1, UP6 ;  /* 0x00000001ff297887 */ /* 0x000fe4000b000000 */
[----:B------:R-:W-:Y:S02]  /*3e00*/  UISETP.NE.U32.AND UP6, UPT, UR38, URZ, UPT ;  /* 0x000000ff2600728c */ /* 0x000fe4000bfc5070 */
[----:B------:R-:W-:Y:S02]  /*3e10*/  UIADD3 UR43, UPT, UPT, UR21, 0x58, URZ ;  /* 0x00000058152b7890 */ /* 0x000fe4000fffe0ff */
[----:B------:R-:W-:-:S02]  /*3e20*/  UIADD3 UR33, UPT, UPT, UR21, 0x40, URZ ;  /* 0x0000004015217890 */ /* 0x000fc4000fffe0ff */
[----:B------:R-:W-:Y:S02]  /*3e30*/  UIADD3 UR25, UPT, UPT, UR21, 0x48, URZ ;  /* 0x0000004815197890 */ /* 0x000fe4000fffe0ff */
[----:B------:R-:W-:Y:S02]  /*3e40*/  UIADD3 UR17, UPT, UPT, UR21, 0x50, URZ ;  /* 0x0000005015117890 */ /* 0x000fe4000fffe0ff */
[----:B------:R-:W-:Y:S02]  /*3e50*/  UISETP.NE.AND.EX UP5, UPT, UR5, URZ, UPT, UP0 ;  /* 0x000000ff0500728c */ /* 0x000fe4000bfa5300 */
[----:B------:R-:W-:Y:S01]  /*3e60*/  UISETP.NE.AND UP0, UPT, UR42, 0x1, UPT ;  /* 0x000000012a00788c */ /* 0x000fe2000bf05270 */
[----:B------:R-:W-:Y:S01]  /*3e70*/  UMOV UR52, UR53 ;  /* 0x0000003500347c82 */ /* 0x000fe20008000000 */
[----:B------:R-:W-:Y:S01]  /*3e80*/  UMOV UR51, UR7 ;  /* 0x0000000700337c82 */ /* 0x000fe20008000000 */
[----:B------:R-:W-:Y:S02]  /*3e90*/  UISETP.NE.AND UP0, UPT, UR15, 0x1, UPT ;  /* 0x000000010f00788c */ /* 0x000fe4000bf05270 */
[----:B------:R-:W-:-:S02]  /*3ea0*/  UPLOP3.LUT UP4, UPT, UPT, UPT, UPT, 0x40, 0x4 ;  /* 0x000000000004789c */ /* 0x000fc40003f8e870 */
[----:B------:R-:W-:Y:S01]  /*3eb0*/  UISETP.GE.AND UP2, UPT, UR42, 0x1, UPT ;  /* 0x000000012a00788c */ /* 0x000fe2000bf46270 */
[----:B------:R-:W3:Y:S01]  /*3ec0*/  LDCU.64 UR22, c[0x0][0xb28] ;  /* 0x00016500ff1677ac */ /* 0x000ee20008000a00 */
[----:B------:R-:W-:Y:S02]  /*3ed0*/  UISETP.NE.AND.EX UP6, UPT, UR39, URZ, UPT, UP6 ;  /* 0x000000ff2700728c */ /* 0x000fe4000bfc5360 */
[----:B------:R-:W-:Y:S02]  /*3ee0*/  UPRMT UR43, UR8, 0x654, UR43 ;  /* 0x00000654082b7896 */ /* 0x000fe4000800002b */
[----:B------:R-:W-:Y:S02]  /*3ef0*/  UPRMT UR50, UR8, 0x654, UR33 ;  /* 0x0000065408327896 */ /* 0x000fe40008000021 */
[----:B------:R-:W-:Y:S02]  /*3f00*/  UPRMT UR49, UR8, 0x654, UR25 ;  /* 0x0000065408317896 */ /* 0x000fe40008000019 */
[----:B------:R-:W-:-:S02]  /*3f10*/  UPRMT UR48, UR8, 0x654, UR17 ;  /* 0x0000065408307896 */ /* 0x000fc40008000011 */
[----:B------:R-:W-:Y:S02]  /*3f20*/  USHF.R.U32.HI UR52, URZ, UR45, UR52 ;  /* 0x0000002dff347299 */ /* 0x000fe40008011634 */
[----:B--2---:R-:W-:Y:S02]  /*3f30*/  USHF.R.U32.HI UR51, URZ, UR54, UR51 ;  /* 0x00000036ff337299 */ /* 0x004fe40008011633 */
[----:B------:R-:W-:Y:S02]  /*3f40*/  UISETP.NE.AND UP0, UPT, UR46, 0x1, UPT ;  /* 0x000000012e00788c */ /* 0x000fe4000bf05270 */
[----:B-1----:R-:W-:-:S11]  /*3f50*/  UISETP.NE.AND UP3, UPT, UR4, 0x1, UPT ;  /* 0x000000010400788c */ /* 0x002fd6000bf65270 */
.L_x_85:
[C---:B------:R-:W-:Y:S02]  /*3f60*/  LEA R8, R10.reuse, UR21, 0x3 ;  /* 0x000000150a087c11 */ /* 0x040fe4000f8e18ff */
[----:B------:R-:W-:Y:S02]  /*3f70*/  SHF.L.U32 R5, R9, 0x1f, RZ ;  /* 0x0000001f09057819 */ /* 0x000fe400000006ff */
[----:B------:R-:W-:Y:S02]  /*3f80*/  LEA R6, R10, UR21, 0x4 ;  /* 0x000000150a067c11 */ /* 0x000fe4000f8e20ff */
[----:B-1----:R-:W1:Y:S02]  /*3f90*/  SYNCS.PHASECHK.TRANS64.TRYWAIT P0, [R8+URZ+0x90], R5 ;  /* 0x00009005080075a7 */ /* 0x002e6400080011ff */
[----:B-1----:R-:W-:Y:S05]  /*3fa0*/  @!P0 BRA `(.L_x_75) ;  /* 0x0000005c003c8947 */ /* 0x002fea0003800000 */
.L_x_159:
[----:B-1----:R-:W1:Y:S01]  /*3fb0*/  LDS.128 R4, [R6+0x120] ;  /* 0x0001200006047984 */ /* 0x002e620000000c00 */
[----:B------:R-:W-:Y:S01]  /*3fc0*/  UISETP.GE.AND UP0, UPT, UR42, 0x1, UPT ;  /* 0x000000012a00788c */ /* 0x000fe2000bf06270 */
[----:B------:R-:W-:Y:S01]  /*3fd0*/  @!PT LDS RZ, [RZ] ;  /* 0x00000000fffff984 */ /* 0x000fe20000000800 */
[----:B------:R-:W-:Y:S01]  /*3fe0*/  @!PT LDS RZ, [RZ] ;  /* 0x00000000fffff984 */ /* 0x000fe20000000800 */
[----:B------:R-:W-:Y:S01]  /*3ff0*/  @!PT LDS RZ, [RZ] ;  /* 0x00000000fffff984 */ /* 0x000fe20000000800 */
[----:B------:R-:W-:Y:S01]  /*4000*/  @!PT LDS RZ, [RZ] ;  /* 0x00000000fffff984 */ /* 0x000fe20000000800 */
[----:B------:R2:W-:Y:S06]  /*4010*/  MEMBAR.ALL.CTA ;  /* 0x0000000000007992 */ /* 0x0005ec0000008000 */
[----:B--2---:R-:W2:Y:S01]  /*4020*/  FENCE.VIEW.ASYNC.S ;  /* 0x00000000000073c6 */ /* 0x004ea20000000000 */
[----:B-1----:R-:W-:Y:S11]  /*4030*/  LOP3.LUT P0, RZ, R6, 0x1, RZ, 0xc0, !PT ;  /* 0x0000000106ff7812 */ /* 0x002ff6000780c0ff */
[----:B------:R-:W-:Y:S02]  /*4040*/  @!UPT UIADD3 URZ, UPT, UPT, URZ, URZ, URZ ;  /* 0x000000fffffff290 */ /* 0x000fe4000fffe0ff */
[----:B--2---:R-:W-:Y:S01]  /*4050*/  VOTEU.ANY UP2, P0 ;  /* 0x0000000000ff7886 */ /* 0x004fe20000040100 */
[----:B------:R-:W-:Y:S11]  /*4060*/  PLOP3.LUT P0, PT, PT, PT, UP2, 0x80, 0x8 ;  /* 0x000000000008781c */ /* 0x000ff60003f0f028 */
[----:B------:R-:W-:Y:S02]  /*4070*/  @!UPT UIADD3 URZ, UPT, UPT, URZ, URZ, URZ ;  /* 0x000000fffffff290 */ /* 0x000fe4000fffe0ff */
[----:B------:R-:W-:Y:S02]  /*4080*/  @P0 SHF.R.U32.HI R0, RZ, 0x10, R5 ;  /* 0x00000010ff000819 */ /* 0x000fe40000011605 */
[----:B------:R-:W-:Y:S02]  /*4090*/  @P0 MOV R2, R4 ;  /* 0x0000000400020202 */ /* 0x000fe40000000f00 */
[----:B------:R-:W-:Y:S01]  /*40a0*/  @P0 R2UR UR4, R0 ;  /* 0x00000000000402ca */ /* 0x000fe200000e0000 */
[----:B------:R-:W-:Y:S01]  /*40b0*/  VIADD R0, R8, 0xa0 ;  /* 0x000000a008007836 */ /* 0x000fe20000000000 */
[----:B------:R-:W-:Y:S02]  /*40c0*/  @P0 LOP3.LUT R4, R5, 0xffff, RZ, 0xc0, !PT ;  /* 0x0000ffff05040812 */ /* 0x000fe400078ec0ff */
[----:B------:R-:W-:Y:S02]  /*40d0*/  @P0 R2UR UR6, R2 ;  /* 0x00000000020602ca */ /* 0x000fe400000e0000 */
[----:B------:R-:W-:Y:S02]  /*40e0*/  PRMT R0, RZ, 0x654, R0 ;  /* 0x00000654ff007816 */ /* 0x000fe40000000000 */
[----:B------:R-:W-:Y:S02]  /*40f0*/  @P0 R2UR UR5, R4 ;  /* 0x00000000040502ca */ /* 0x000fe400000e0000 */
[----:B------:R1:W-:Y:S03]  /*4100*/  SYNCS.ARRIVE.TRANS64.RED.A1T0 RZ, [R0+URZ], RZ ;  /* 0x000000ff00ff79a7 */ /* 0x0003e600081004ff */
[----:B------:R-:W-:Y:S04]  /*4110*/  @UP2 UMOV UR29, UR4 ;  /* 0x00000004001d2c82 */ /* 0x000fe80008000000 */
[----:B------:R-:W-:Y:S04]  /*4120*/  @UP2 UMOV UR14, UR6 ;  /* 0x00000006000e2c82 */ /* 0x000fe80008000000 */
[----:B------:R-:W-:Y:S01]  /*4130*/  @UP2 UMOV UR13, UR5 ;  /* 0x00000005000d2c82 */ /* 0x000fe20008000000 */
[----:B------:R-:W-:Y:S05]  /*4140*/  BRA.U !UP0, `(.L_x_76) ;  /* 0x0000000108c07547 */ /* 0x000fea000b800000 */
[----:B------:R-:W-:Y:S02]  /*4150*/  UIMAD.WIDE.U32 UR18, UR13, UR47, URZ ;  /* 0x0000002f0d1272a5 */ /* 0x000fe4000f8e00ff */
[----:B------:R-:W-:Y:S02]  /*4160*/  UP2UR UR16, UPR, URZ, 0x4 ;  /* 0x00000004ff107883 */ /* 0x000fe40008000000 */
[----:B------:R-:W-:Y:S02]  /*4170*/  UISETP.NE.AND UP2, UPT, UR46, 0x1, UPT ;  /* 0x000000012e00788c */ /* 0x000fe4000bf45270 */
[----:B------:R-:W-:Y:S02]  /*4180*/  UIMAD.WIDE.U32 UR26, UR14, UR44, URZ ;  /* 0x0000002c0e1a72a5 */ /* 0x000fe4000f8e00ff */
[----:B------:R-:W-:Y:S02]  /*4190*/  USEL UR4, UR37, UR51, !UP2 ;  /* 0x0000003325047287 */ /* 0x000fe4000d000000 */
[----:B------:R-:W-:Y:S02]  /*41a0*/  UISETP.NE.AND UP0, UPT, UR15, 0x1, UPT ;  /* 0x000000010f00788c */ /* 0x000fe4000bf05270 */
[----:B------:R-:W-:Y:S02]  /*41b0*/  UP2UR UR20, UPR, URZ, 0x2 ;  /* 0x00000002ff147883 */ /* 0x000fe40008000000 */
[----:B------:R-:W-:Y:S02]  /*41c0*/  UISETP.NE.AND UP1, UPT, UR42, 0x1, UPT ;  /* 0x000000012a00788c */ /* 0x000fe4000bf25270 */
[----:B---3--:R-:W-:Y:S02]  /*41d0*/  UIMAD.WIDE.U32 UR8, UR4, UR22, URZ ;  /* 0x00000016040872a5 */ /* 0x008fe4000f8e00ff */
[----:B------:R-:W-:Y:S01]  /*41e0*/  USEL UR7, UR40, UR52, !UP0 ;  /* 0x0000003428077287 */ /* 0x000fe2000c000000 */
[----:B------:R-:W-:Y:S02]  /*41f0*/  UMOV UR5, UR19 ;  /* 0x0000001300057c82 */ /* 0x000fe40008000000 */
[----:B------:R-:W-:Y:S02]  /*4200*/  USHF.R.U32.HI UR6, URZ, UR54, UR5 ;  /* 0x00000036ff067299 */ /* 0x000fe40008011605 */
[----:B------:R-:W-:Y:S02]  /*4210*/  UIMAD.WIDE.U32 UR10, UR7, UR22, URZ ;  /* 0x00000016070a72a5 */ /* 0x000fe4000f8e00ff */
[----:B------:R-:W-:Y:S02]  /*4220*/  USEL UR6, UR13, UR6, !UP2 ;  /* 0x000000060d067287 */ /* 0x000fe4000d000000 */
[----:B------:R-:W-:Y:S01]  /*4230*/  UISETP.NE.AND UP2, UPT, UR16, URZ, UPT ;  /* 0x000000ff1000728c */ /* 0x000fe2000bf45270 */
[----:B------:R-:W-:Y:S02]  /*4240*/  UMOV UR5, UR27 ;  /* 0x0000001b00057c82 */ /* 0x000fe40008000000 */
[----:B------:R-:W-:Y:S03]  /*4250*/  USHF.R.U32.HI UR12, URZ, UR45, UR5 ;  /* 0x0000002dff0c7299 */ /* 0x000fe60008011605 */
[----:B------:R-:W-:Y:S02]  /*4260*/  UMOV UR5, UR9 ;  /* 0x0000000900057c82 */ /* 0x000fe40008000000 */
[----:B------:R-:W-:Y:S03]  /*4270*/  @UP1 USHF.R.U32.HI UR4, URZ, UR23, UR5 ;  /* 0x00000017ff041299 */ /* 0x000fe60008011605 */
[----:B------:R-:W-:Y:S01]  /*4280*/  UMOV UR5, UR11 ;  /* 0x0000000b00057c82 */ /* 0x000fe20008000000 */
[----:B------:R-:W-:Y:S02]  /*4290*/  UIMAD UR4, UR42, UR4, URZ ;  /* 0x000000042a0472a4 */ /* 0x000fe4000f8e02ff */
[----:B------:R-:W-:Y:S02]  /*42a0*/  @UP1 USHF.R.U32.HI UR7, URZ, UR23, UR5 ;  /* 0x00000017ff071299 */ /* 0x000fe40008011605 */
[----:B------:R-:W-:Y:S02]  /*42b0*/  USEL UR5, UR14, UR12, !UP0 ;  /* 0x0000000c0e057287 */ /* 0x000fe4000c000000 */
[----:B------:R-:W-:Y:S02]  /*42c0*/  UIMAD.WIDE.U32 UR10, UR6, UR22, URZ ;  /* 0x00000016060a72a5 */ /* 0x000fe4000f8e00ff */
[----:B------:R-:W-:Y:S02]  /*42d0*/  UIMAD UR8, UR42, UR7, URZ ;  /* 0x000000072a0872a4 */ /* 0x000fe4000f8e02ff */
[----:B------:R-:W-:Y:S03]  /*42e0*/  UISETP.GE.AND UP0, UPT, UR6, UR4, UPT ;  /* 0x000000040600728c */ /* 0x000fe6000bf06270 */
[----:B------:R-:W-:Y:S01]  /*42f0*/  UMOV UR4, UR11 ;  /* 0x0000000b00047c82 */ /* 0x000fe20008000000 */
[----:B------:R-:W-:Y:S02]  /*4300*/  UISETP.GE.OR UP0, UPT, UR5, UR8, UP0 ;  /* 0x000000080500728c */ /* 0x000fe40008706670 */
[----:B------:R-:W-:Y:S02]  /*4310*/  USHF.R.U32.HI UR4, URZ, UR23, UR4 ;  /* 0x00000017ff047299 */ /* 0x000fe40008011604 */
[----:B------:R-:W-:Y:S02]  /*4320*/  UIMAD.WIDE.U32 UR8, UR5, UR22, URZ ;  /* 0x00000016050872a5 */ /* 0x000fe4000f8e00ff */
[----:B------:R-:W-:Y:S04]  /*4330*/  USEL UR10, UR6, UR4, !UP1 ;  /* 0x00000004060a7287 */ /* 0x000fe8000c800000 */
[----:B------:R-:W-:Y:S01]  /*4340*/  UIADD3 UR11, UPT, UPT, -UR10, URZ, URZ ;  /* 0x000000ff0a0b7290 */ /* 0x000fe2000fffe1ff */
[----:B------:R-:W-:Y:S02]  /*4350*/  @!UP0 UMOV UR4, UR9 ;  /* 0x0000000900048c82 */ /* 0x000fe40008000000 */
[----:B------:R-:W-:Y:S02]  /*4360*/  @!UP0 USHF.R.U32.HI UR4, URZ, UR23, UR4 ;  /* 0x00000017ff048299 */ /* 0x000fe40008011604 */
[----:B------:R-:W-:Y:S02]  /*4370*/  UIMAD UR8, UR42, UR11, UR6 ;  /* 0x0000000b2a0872a4 */ /* 0x000fe4000f8e0206 */
[----:B------:R-:W-:Y:S02]  /*4380*/  @!UP0 USEL UR4, UR5, UR4, !UP1 ;  /* 0x0000000405048287 */ /* 0x000fe4000c800000 */
[----:B------:R-:W-:Y:S02]  /*4390*/  UISETP.NE.AND UP1, UPT, UR20, URZ, UPT ;  /* 0x000000ff1400728c */ /* 0x000fe4000bf25270 */
[----:B------:R-:W-:Y:S02]  /*43a0*/  @!UP0 UIMAD UR8, UR7, UR8, UR4 ;  /* 0x00000008070882a4 */ /* 0x000fe4000f8e0204 */
[----:B------:R-:W-:Y:S02]  /*43b0*/  @!UP0 UIADD3 UR9, UPT, UPT, UR10, -UR4, URZ ;  /* 0x800000040a098290 */ /* 0x000fe4000fffe0ff */
[----:B------:R-:W-:Y:S02]  /*43c0*/  UIADD3 UR4, UPT, UPT, -UR5, URZ, URZ ;  /* 0x000000ff05047290 */ /* 0x000fe4000fffe1ff */
[----:B------:R-:W-:Y:S02]  /*43d0*/  UIADD3 UR7, UPT, UPT, -UR6, URZ, URZ ;  /* 0x000000ff06077290 */ /* 0x000fe4000fffe1ff */
[----:B------:R-:W-:Y:S02]  /*43e0*/  @!UP0 UIMAD UR6, UR9, UR42, UR5 ;  /* 0x0000002a090682a4 */ /* 0x000fe4000f8e0205 */
[----:B------:R-:W-:Y:S02]  /*43f0*/  UIMAD UR14, UR15, UR4, UR14 ;  /* 0x000000040f0e72a4 */ /* 0x000fe4000f8e020e */
[----:B------:R-:W-:Y:S01]  /*4400*/  UIMAD UR13, UR46, UR7, UR13 ;  /* 0x000000072e0d72a4 */ /* 0x000fe2000f8e020d */
[----:B------:R-:W-:Y:S02]  /*4410*/  @!UP0 UMOV UR5, UR8 ;  /* 0x0000000800058c82 */ /* 0x000fe40008000000 */
[----:B------:R-:W-:Y:S02]  /*4420*/  UIMAD UR14, UR5, UR15, UR14 ;  /* 0x0000000f050e72a4 */ /* 0x000fe4000f8e020e */
[----:B------:R-:W-:Y:S11]  /*4430*/  UIMAD UR13, UR6, UR46, UR13 ;  /* 0x0000002e060d72a4 */ /* 0x000ff6000f8e020d */
[----:B------:R-:W-:Y:S01]  /*4440*/  @!UPT UIADD3 URZ, UPT, UPT, URZ, URZ, URZ ;  /* 0x000000fffffff290 */ /* 0x000fe2000fffe0ff */
.L_x_76:
[----:B------:R-:W2:Y:S01]  /*4450*/  @!UP3 LDCU.128 UR8, c[0x0][0xb10] ;  /* 0x00016200ff08b7ac */ /* 0x000ea20008000c00 */
[----:B------:R-:W-:Y:S02]  /*4460*/  ISETP.NE.U32.AND P0, PT, RZ, UR38, PT ;  /* 0x00000026ff007c0c */ /* 0x000fe4000bf05070 */
[----:B------:R-:W-:Y:S02]  /*4470*/  SHF.L.U32 R4, R11, 0x1f, RZ ;  /* 0x0000001f0b047819 */ /* 0x000fe400000006ff */
[----:B------:R-:W-:Y:S01]  /*4480*/  ISETP.NE.AND.EX P0, PT, RZ, UR39, PT, P0 ;  /* 0x00000027ff007c0c */ /* 0x000fe2000bf05300 */
[----:B------:R-:W4:Y:S01]  /*4490*/  @!UP3 LDCU UR5, c[0x0][0xb0c] ;  /* 0x00016180ff05b7ac */ /* 0x000f220008000800 */
[----:B------:R-:W-:Y:S02]  /*44a0*/  USHF.L.U32 UR35, UR30, 0x6, URZ ;  /* 0x000000061e237899 */ /* 0x000fe400080006ff */
[----:B------:R-:W-:Y:S02]  /*44b0*/  USHF.L.U32 UR34, UR31, 0x8, URZ ;  /* 0x000000081f227899 */ /* 0x000fe400080006ff */
[----:B--2---:R-:W-:Y:S07]  /*44c0*/  UIMAD.WIDE.U32 UR6, UR14, UR8, URZ ;  /* 0x000000080e0672a5 */ /* 0x004fee000f8e00ff */
[----:B------:R-:W-:Y:S01]  /*44d0*/  @!UP3 UMOV UR4, UR7 ;  /* 0x000000070004bc82 */ /* 0x000fe20008000000 */
[----:B----4-:R-:W-:Y:S02]  /*44e0*/  @!UP3 UISETP.NE.AND UP0, UPT, UR5, 0x1, UPT ;  /* 0x000000010500b88c */ /* 0x010fe4000bf05270 */
[----:B------:R-:W-:Y:S02]  /*44f0*/  @!UP3 USHF.R.U32.HI UR4, URZ, UR9, UR4 ;  /* 0x00000009ff04b299 */ /* 0x000fe40008011604 */
[----:B------:R-:W-:Y:S02]  /*4500*/  UIMAD.WIDE.U32 UR6, UR13, UR11, URZ ;  /* 0x0000000b0d0672a5 */ /* 0x000fe4000f8e00ff */
[----:B------:R-:W-:Y:S02]  /*4510*/  @!UP3 USEL UR8, UR14, UR4, !UP0 ;  /* 0x000000040e08b287 */ /* 0x000fe4000c000000 */
[----:B------:R-:W-:Y:S03]  /*4520*/  @!UP3 UISETP.NE.AND UP0, UPT, UR10, 0x1, UPT ;  /* 0x000000010a00b88c */ /* 0x000fe6000bf05270 */
[----:B------:R-:W-:Y:S02]  /*4530*/  @!UP3 UMOV UR6, UR7 ;  /* 0x000000070006bc82 */ /* 0x000fe40008000000 */
[----:B------:R-:W2:Y:S02]  /*4540*/  @!UP3 LDCU UR4, c[0x0][0xb20] ;  /* 0x00016400ff04b7ac */ /* 0x000ea40008000800 */
[----:B--2---:R-:W-:Y:S04]  /*4550*/  @!UP3 USHF.R.U32.HI UR6, URZ, UR4, UR6 ;  /* 0x00000004ff06b299 */ /* 0x004fe80008011606 */
[----:B------:R-:W-:Y:S04]  /*4560*/  @!UP3 USEL UR6, UR13, UR6, !UP0 ;  /* 0x000000060d06b287 */ /* 0x000fe8000c000000 */
[----:B------:R-:W-:Y:S02]  /*4570*/  @!UP3 UIADD3 UR4, UPT, UPT, -UR8, UR6, URZ ;  /* 0x000000060804b290 */ /* 0x000fe4000fffe1ff */
[----:B------:R-:W-:Y:S02]  /*4580*/  @!UP3 UIADD3 UR6, UPT, UPT, UR8, -UR6, URZ ;  /* 0x800000060806b290 */ /* 0x000fe4000fffe0ff */
[----:B------:R-:W-:Y:S02]  /*4590*/  @!UP3 UIMAD UR14, UR4, UR5, UR14 ;  /* 0x00000005040eb2a4 */ /* 0x000fe4000f8e020e */
[----:B------:R-:W-:Y:S01]  /*45a0*/  @!UP3 UIMAD UR13, UR6, UR10, UR13 ;  /* 0x0000000a060db2a4 */ /* 0x000fe2000f8e020d */
[----:B------:R-:W-:Y:S11]  /*45b0*/  BRA.U UP4, `(.L_x_77) ;  /* 0x0000000104107547 */ /* 0x000ff6000b800000 */
[----:B-1----:R-:W-:Y:S04]  /*45c0*/  MOV R0, UR41 ;  /* 0x0000002900007c02 */ /* 0x002fe80008000f00 */
[----:B------:R-:W-:Y:S04]  /*45d0*/  SHF.L.U32 R5, R0, 0x1f, RZ ;  /* 0x0000001f00057819 */ /* 0x000fe800000006ff */
[----:B------:R-:W1:Y:S02]  /*45e0*/  SYNCS.PHASECHK.TRANS64.TRYWAIT P1, [UR21+0x88], R5 ;  /* 0x00008805ff0075a7 */ /* 0x000e640008021115 */
[----:B-1----:R-:W-:Y:S05]  /*45f0*/  @!P1 BRA `(.L_x_78) ;  /* 0x0000005400bc9947 */ /* 0x002fea0003800000 */
.L_x_77:
[----:B------:R-:W-:Y:S05]  /*4600*/  BRA.U !UP6, `(.L_x_79) ;  /* 0x000000010e387547 */ /* 0x000fea000b800000 */
[----:B------:R-:W-:Y:S01]  /*4610*/  UPLOP3.LUT UP1, UPT, UPT, UPT, UP5, 0x80, 0x8 ;  /* 0x000000000008789c */ /* 0x000fe20003f2f050 */
[----:B-1----:R-:W-:Y:S01]  /*4620*/  HFMA2 R0, -RZ, RZ, 0, 5.9604644775390625e-08 ;  /* 0x00000001ff007431 */ /* 0x002fe200000001ff */
[----:B------:R-:W1:Y:S01]  /*4630*/  LDCU.64 UR8, c[0x0][0x358] ;  /* 0x00006b00ff0877ac */ /* 0x000e620008000a00 */
[----:B------:R-:W-:Y:S03]  /*4640*/  IMAD.MOV.U32 R85, RZ, RZ, 0x1 ;  /* 0x00000001ff557424 */ /* 0x000fe600078e00ff */
[----:B------:R-:W-:Y:S05]  /*4650*/  PLOP3.LUT P1, PT, PT, PT, UP1, 0x80, 0x8 ;  /* 0x000000000008781c */ /* 0x000fea0003f2f018 */
[----:B------:R-:W2:Y:S01]  /*4660*/  @UP1 LDCU.64 UR4, c[0x0][0x888] ;  /* 0x00011100ff0417ac */ /* 0x000ea20008000a00 */
[----:B------:R-:W-:Y:S07]  /*4670*/  @UP1 UIMAD UR6, UR36, UR38, URZ ;  /* 0x00000026240612a4 */ /* 0x000fee000f8e02ff */
[----:B------:R-:W-:Y:S01]  /*4680*/  @!P1 PRMT R85, R0, 0x7610, R85 ;  /* 0x0000761000559816 */ /* 0x000fe20000000055 */
[----:B--2---:R-:W-:Y:S06]  /*4690*/  @UP1 UIMAD.WIDE UR4, UR6, 0x4, UR4 ;  /* 0x00000004060418a5 */ /* 0x004fec000f8e0204 */
[----:B------:R-:W-:Y:S01]  /*46a0*/  IMAD.U32 R6, RZ, RZ, UR4 ;  /* 0x00000004ff067e24 */ /* 0x000fe2000f8e00ff */
[----:B------:R-:W-:Y:S04]  /*46b0*/  MOV R7, UR5 ;  /* 0x0000000500077c02 */ /* 0x000fe80008000f00 */
[----:B------:R-:W2:Y:S01]  /*46c0*/  @!UP1 LDCU UR4, c[0x0][0x880] ;  /* 0x00011000ff0497ac */ /* 0x000ea20008000800 */
[----:B-1---5:R4:W5:Y:S02]  /*46d0*/  @P1 LDG.E R41, desc[UR8][R6.64] ;  /* 0x0000000806291981 */ /* 0x022964000c1e1900 */
[----:B--2-4-:R-:W-:Y:S07]  /*46e0*/  @!P1 IMAD.U32 R41, RZ, RZ, UR4 ;  /* 0x00000004ff299e24 */ /* 0x014fee000f8e00ff */
.L_x_79:
[----:B-----5:R-:W-:Y:S01]  /*46f0*/  @!P0 FSETP.EQ.AND P2, PT, R41, RZ, PT ;  /* 0x000000ff2900820b */ /* 0x020fe20003f42000 */
[----:B------:R-:W-:Y:S01]  /*4700*/  @!UPT UIADD3 URZ, UPT, UPT, URZ, URZ, URZ ;  /* 0x000000fffffff290 */ /* 0x000fe2000fffe0ff */
[----:B------:R-:W-:Y:S11]  /*4710*/  @!P0 BRA `(.L_x_80) ;  /* 0x0000000000148947 */ /* 0x000ff60003800000 */
[----:B------:R-:W-:Y:S02]  /*4720*/  LOP3.LUT P0, RZ, R85, 0xff, RZ, 0xc0, !PT ;  /* 0x000000ff55ff7812 */ /* 0x000fe4000780c0ff */
[----:B------:R-:W-:Y:S04]  /*4730*/  PLOP3.LUT P2, PT, PT, PT, UP1, 0x80, 0x8 ;  /* 0x000000000008781c */ /* 0x000fe80003f4f018 */
[----:B------:R-:W-:Y:S07]  /*4740*/  PLOP3.LUT P2, PT, P2, PT, PT, 0x8, 0x80 ;  /* 0x000000000080781c */ /* 0x000fee000174e170 */
[----:B------:R-:W-:Y:S11]  /*4750*/  @P0 FSETP.EQ.AND P2, PT, R41, RZ, PT ;  /* 0x000000ff2900020b */ /* 0x000ff60003f42000 */
[----:B------:R-:W-:Y:S02]  /*4760*/  @!UPT UIADD3 URZ, UPT, UPT, URZ, URZ, URZ ;  /* 0x000000fffffff290 */ /* 0x000fe4000fffe0ff */
.L_x_80:
[----:B------:R-:W2:Y:S01]  /*4770*/  SYNCS.PHASECHK.TRANS64.TRYWAIT P0, [UR21+0x60], R4 ;  /* 0x00006004ff0075a7 */ /* 0x000ea20008001115 */
[----:B------:R-:W-:Y:S04]  /*4780*/  ELECT P1, URZ, PT ;  /* 0x0000000000ff782f */ /* 0x000fe80003820000 */
[----:B------:R-:W-:Y:S01]  /*4790*/  PLOP3.LUT P1, PT, P2, P1, PT, 0xf2, 0x2f ;  /* 0x00000000002f781c */ /* 0x000fe20001723e72 */
[----:B------:R-:W-:Y:S01]  /*47a0*/  @!UPT UIADD3 URZ, UPT, UPT, URZ, URZ, URZ ;  /* 0x000000fffffff290 */ /* 0x000fe2000fffe0ff */
[----:B--2---:R-:W-:Y:S11]  /*47b0*/  @!P0 BRA `(.L_x_81) ;  /* 0x0000005400648947 */ /* 0x004ff60003800000 */
.L_x_162:
[----:B------:R-:W-:Y:S01]  /*47c0*/  @!P1 IADD3 R2, P0, PT, R12, 0x580, RZ ;  /* 0x000005800c029810 */ /* 0x000fe20007f1e0ff */
[----:B------:R-:W-:Y:S01]  /*47d0*/  VOTEU.ALL UP0, P1 ;  /* 0x0000000000ff7886 */ /* 0x000fe20000800000 */
[----:B------:R-:W-:Y:S01]  /*47e0*/  UMOV UR6, 0x0 ;  /* 0x0000000000067882 */ /* 0x000fe20000000000 */
[----:B------:R-:W-:Y:S01]  /*47f0*/  UMOV UR7, 0x10000000 ;  /* 0x1000000000077882 */ /* 0x000fe20000000000 */
[----:B------:R-:W-:Y:S01]  /*4800*/  @!P1 R2UR UR5, R2 ;  /* 0x00000000020592ca */ /* 0x000fe200000e0000 */
[----:B-1----:R-:W-:Y:S01]  /*4810*/  @!P1 IMAD.X R0, RZ, RZ, R13, P0 ;  /* 0x000000ffff009224 */ /* 0x002fe200000e060d */
[----:B------:R-:W-:Y:S01]  /*4820*/  @!UP0 UIADD3 UR32, UPT, UPT, UR21, 0x200, URZ ;  /* 0x0000020015208890 */ /* 0x000fe2000fffe0ff */
[----:B------:R-:W-:Y:S03]  /*4830*/  VOTEU.ALL UP0, P1 ;  /* 0x0000000000ff7886 */ /* 0x000fe60000800000 */
[----:B------:R-:W-:Y:S01]  /*4840*/  @!P1 R2UR UR4, R0 ;  /* 0x00000000000492ca */ /* 0x000fe200000e0000 */
[----:B------:R-:W-:Y:S06]  /*4850*/  @!P1 IMAD.MOV.U32 R0, RZ, RZ, 0x1000 ;  /* 0x00001000ff009424 */ /* 0x000fec00078e00ff */
[----:B------:R-:W-:Y:S06]  /*4860*/  IMAD.U32 R6, RZ, RZ, UR5 ;  /* 0x00000005ff067e24 */ /* 0x000fec000f8e00ff */
[----:B------:R-:W-:Y:S01]  /*4870*/  IMAD.U32 R7, RZ, RZ, UR4 ;  /* 0x00000004ff077e24 */ /* 0x000fe2000f8e00ff */
[----:B------:R-:W-:Y:S04]  /*4880*/  @!P1 R2UR UR4, R6 ;  /* 0x00000000060492ca */ /* 0x000fe800000e0000 */
[----:B------:R-:W-:Y:S11]  /*4890*/  @!P1 R2UR UR5, R7 ;  /* 0x00000000070592ca */ /* 0x000ff600000e0000 */
[----:B------:R-:W-:Y:S02]  /*48a0*/  @!UPT UIADD3 URZ, UPT, UPT, URZ, URZ, URZ ;  /* 0x000000fffffff290 */ /* 0x000fe4000fffe0ff */
[----:B------:R1:W-:Y:S01]  /*48b0*/  @!UP0 UTMALDG.3D [UR32], [UR4], desc[UR6] ;  /* 0x00000620040085b4 */ /* 0x0003e20008011000 */
[----:B------:R1:W-:Y:S01]  /*48c0*/  @!P1 SYNCS.ARRIVE.TRANS64.RED.A0TR RZ, [UR21+0x40], R0 ;  /* 0x00004000ffff99a7 */ /* 0x0003e20008300415 */
[----:B------:R-:W-:Y:S01]  /*48d0*/  SYNCS.ARRIVE.TRANS64.RED.A1T0 RZ, [UR50], RZ ;  /* 0x000000ffffff79a7 */ /* 0x000fe20008100432 */
[----:B------:R-:W2:Y:S02]  /*48e0*/  SYNCS.PHASECHK.TRANS64.TRYWAIT P0, [UR21+0x68], R4 ;  /* 0x00006804ff0075a7 */ /* 0x000ea40008001115 */
[----:B-12---:R-:W-:Y:S05]  /*48f0*/  @!P0 BRA `(.L_x_82) ;  /* 0x00000054002c8947 */ /* 0x006fea0003800000 */
.L_x_164:
[----:B------:R-:W-:Y:S01]  /*4900*/  @!P1 IADD3 R2, P0, PT, R12, 0x580, RZ ;  /* 0x000005800c029810 */ /* 0x000fe20007f1e0ff */
[----:B------:R-:W-:Y:S01]  /*4910*/  VOTEU.ALL UP0, P1 ;  /* 0x0000000000ff7886 */ /* 0x000fe20000800000 */
[----:B------:R-:W-:Y:S01]  /*4920*/  UMOV UR6, 0x0 ;  /* 0x0000000000067882 */ /* 0x000fe20000000000 */
[----:B------:R-:W-:Y:S01]  /*4930*/  UMOV UR7, 0x10000000 ;  /* 0x1000000000077882 */ /* 0x000fe20000000000 */
[----:B------:R-:W-:Y:S01]  /*4940*/  @!P1 R2UR UR5, R2 ;  /* 0x00000000020592ca */ /* 0x000fe200000e0000 */
[----:B------:R-:W-:Y:S01]  /*4950*/  @!P1 IMAD.X R0, RZ, RZ, R13, P0 ;  /* 0x000000ffff009224 */ /* 0x000fe200000e060d */
[----:B------:R-:W-:Y:S02]  /*4960*/  @!UP0 UIADD3 UR26, UPT, UPT, UR34, 0x40, URZ ;  /* 0x00000040221a8890 */ /* 0x000fe4000fffe0ff */
[----:B------:R-:W-:Y:S02]  /*4970*/  @!UP0 UIADD3 UR24, UPT, UPT, UR21, 0x1200, URZ ;  /* 0x0000120015188890 */ /* 0x000fe4000fffe0ff */
[----:B------:R-:W-:Y:S01]  /*4980*/  @!P1 R2UR UR4, R0 ;  /* 0x00000000000492ca */ /* 0x000fe200000e0000 */
[----:B------:R-:W-:Y:S01]  /*4990*/  VOTEU.ALL UP0, P1 ;  /* 0x0000000000ff7886 */ /* 0x000fe20000800000 */
[----:B------:R-:W-:Y:S01]  /*49a0*/  @!P1 IMAD.MOV.U32 R0, RZ, RZ, 0x1000 ;  /* 0x00001000ff009424 */ /* 0x000fe200078e00ff */
[----:B------:R-:W-:Y:S01]  /*49b0*/  UMOV UR27, UR35 ;  /* 0x00000023001b7c82 */ /* 0x000fe20008000000 */
[----:B------:R-:W-:Y:S03]  /*49c0*/  UMOV UR28, UR36 ;  /* 0x00000024001c7c82 */ /* 0x000fe60008000000 */
        /* <DEDUP_REMOVED lines=8> */
[----:B------:R-:W4:Y:S02]  /*4a50*/  SYNCS.PHASECHK.TRANS64.TRYWAIT P0, [UR21+0x70], R4 ;  /* 0x00007004ff0075a7 */ /* 0x000f240008001115 */
[----:B--2-4-:R-:W-:Y:S05]  /*4a60*/  @!P0 BRA `(.L_x_83) ;  /* 0x0000005000e88947 */ /* 0x014fea0003800000 */
.L_x_166:
[----:B------:R-:W-:Y:S01]  /*4a70*/  @!P1 IADD3 R2, P0, PT, R12, 0x580, RZ ;  /* 0x000005800c029810 */ /* 0x000fe20007f1e0ff */
[----:B------:R-:W-:Y:S01]  /*4a80*/  VOTEU.ALL UP0, P1 ;  /* 0x0000000000ff7886 */ /* 0x000fe20000800000 */
[----:B------:R-:W-:Y:S01]  /*4a90*/  UMOV UR6, 0x0 ;  /* 0x0000000000067882 */ /* 0x000fe20000000000 */
[----:B------:R-:W-:Y:S01]  /*4aa0*/  UMOV UR7, 0x10000000 ;  /* 0x1000000000077882 */ /* 0x000fe20000000000 */
[----:B------:R-:W-:Y:S01]  /*4ab0*/  @!P1 R2UR UR5, R2 ;  /* 0x00000000020592ca */ /* 0x000fe200000e0000 */
[----:B------:R-:W-:Y:S01]  /*4ac0*/  @!P1 IMAD.X R0, RZ, RZ, R13, P0 ;  /* 0x000000ffff009224 */ /* 0x000fe200000e060d */
[----:B------:R-:W-:Y:S01]  /*4ad0*/  @!UP0 UIADD3 UR18, UPT, UPT, UR34, 0x80, URZ ;  /* 0x0000008022128890 */ /* 0x000fe2000fffe0ff */
[----:B------:R-:W-:Y:S01]  /*4ae0*/  VIADD R10, R10, 0x1 ;  /* 0x000000010a0a7836 */ /* 0x000fe20000000000 */
        /* <DEDUP_REMOVED lines=16> */
.L_x_168:
[----:B------:R-:W-:Y:S01]  /*4bf0*/  @!P1 IADD3 R2, P0, PT, R12, 0x580, RZ ;  /* 0x000005800c029810 */ /* 0x000fe20007f1e0ff */
[----:B------:R-:W-:Y:S01]  /*4c00*/  VOTEU.ALL UP0, P1 ;  /* 0x0000000000ff7886 */ /* 0x000fe20000800000 */
[----:B------:R-:W-:Y:S01]  /*4c10*/  UMOV UR6, 0x0 ;  /* 0x0000000000067882 */ /* 0x000fe20000000000 */
[----:B------:R-:W-:Y:S01]  /*4c20*/  UMOV UR7, 0x10000000 ;  /* 0x1000000000077882 */ /* 0x000fe20000000000 */
[----:B------:R-:W-:Y:S01]  /*4c30*/  @!P1 R2UR UR5, R2 ;  /* 0x00000000020592ca */ /* 0x000fe200000e0000 */
[----:B------:R-:W-:Y:S01]  /*4c40*/  @!P1 IMAD.X R0, RZ, RZ, R13, P0 ;  /* 0x000000ffff009224 */ /* 0x000fe200000e060d */
[----:B------:R-:W-:Y:S01]  /*4c50*/  @!UP0 UIADD3 UR10, UPT, UPT, UR34, 0xc0, URZ ;  /* 0x000000c0220a8890 */ /* 0x000fe2000fffe0ff */
[----:B------:R-:W-:Y:S01]  /*4c60*/  R2UR UR16, R87 ;  /* 0x00000000571072ca */ /* 0x000fe200000e0000 */
[----:B------:R-:W-:Y:S01]  /*4c70*/  @!UP0 UIADD3 UR8, UPT, UPT, UR21, 0x3200, URZ ;  /* 0x0000320015088890 */ /* 0x000fe2000fffe0ff */
[----:B------:R-:W-:Y:S01]  /*4c80*/  ISETP.NE.AND P0, PT, R10, 0x2, PT ;  /* 0x000000020a00780c */ /* 0x000fe20003f05270 */
[----:B------:R-:W-:Y:S01]  /*4c90*/  @!UP0 UIADD3 UR9, UPT, UPT, UR21, 0x58, URZ ;  /* 0x0000005815098890 */ /* 0x000fe2000fffe0ff */
[----:B------:R-:W-:Y:S01]  /*4ca0*/  @!P1 R2UR UR4, R0 ;  /* 0x00000000000492ca */ /* 0x000fe200000e0000 */
[----:B------:R-:W-:Y:S01]  /*4cb0*/  VOTEU.ALL UP0, P1 ;  /* 0x0000000000ff7886 */ /* 0x000fe20000800000 */
[----:B------:R-:W-:Y:S01]  /*4cc0*/  UMOV UR11, UR35 ;  /* 0x00000023000b7c82 */ /* 0x000fe20008000000 */
[----:B------:R-:W-:Y:S01]  /*4cd0*/  UMOV UR12, UR36 ;  /* 0x00000024000c7c82 */ /* 0x000fe20008000000 */
[----:B------:R-:W-:Y:S01]  /*4ce0*/  SEL R0, RZ, 0x1, P0 ;  /* 0x00000001ff007807 */ /* 0x000fe20000000000 */
[----:B------:R-:W-:Y:S01]  /*4cf0*/  UIADD3 UR31, UPT, UPT, UR13, UR59, URZ ;  /* 0x0000003b0d1f7290 */ /* 0x000fe2000fffe0ff */
[----:B-1----:R-:W-:Y:S01]  /*4d00*/  IMAD.U32 R4, RZ, RZ, UR5 ;  /* 0x00000005ff047e24 */ /* 0x002fe2000f8e00ff */
[----:B------:R-:W-:Y:S01]  /*4d10*/  LOP3.LUT R11, R11, 0x1, RZ, 0x3c, !PT ;  /* 0x000000010b0b7812 */ /* 0x000fe200078e3cff */
[----:B------:R-:W-:Y:S01]  /*4d20*/  UMOV UR36, UR29 ;  /* 0x0000001d00247c82 */ /* 0x000fe20008000000 */
[----:B------:R-:W-:Y:S01]  /*4d30*/  LOP3.LUT R9, R9, R0, RZ, 0x3c, !PT ;  /* 0x0000000009097212 */ /* 0x000fe200078e3cff */
[----:B------:R-:W-:Y:S01]  /*4d40*/  UIADD3 UR30, UPT, UPT, UR14, UR16, URZ ;  /* 0x000000100e1e7290 */ /* 0x000fe2000fffe0ff */
[----:B------:R-:W-:Y:S01]  /*4d50*/  SEL R10, R10, RZ, P0 ;  /* 0x000000ff0a0a7207 */ /* 0x000fe20000000000 */
[----:B------:R-:W-:Y:S01]  /*4d60*/  UPLOP3.LUT UP4, UPT, UPT, UPT, UPT, 0x80, 0x8 ;  /* 0x000000000008789c */ /* 0x000fe20003f8f070 */
[----:B------:R-:W-:Y:S01]  /*4d70*/  IMAD.U32 R5, RZ, RZ, UR4 ;  /* 0x00000004ff057e24 */ /* 0x000fe2000f8e00ff */
[----:B------:R-:W-:Y:S04]  /*4d80*/  @!P1 R2UR UR4, R4 ;  /* 0x00000000040492ca */ /* 0x000fe800000e0000 */
[----:B------:R-:W-:Y:S11]  /*4d90*/  @!P1 R2UR UR5, R5 ;  /* 0x00000000050592ca */ /* 0x000ff600000e0000 */
[----:B------:R-:W-:Y:S02]  /*4da0*/  @!UPT UIADD3 URZ, UPT, UPT, URZ, URZ, URZ ;  /* 0x000000fffffff290 */ /* 0x000fe4000fffe0ff */
[----:B------:R1:W-:Y:S01]  /*4db0*/  @!UP0 UTMALDG.3D [UR8], [UR4], desc[UR6] ;  /* 0x00000608040085b4 */ /* 0x0003e20008011000 */
[----:B------:R1:W-:Y:S01]  /*4dc0*/  @!P1 SYNCS.ARRIVE.TRANS64.RED.A0TR RZ, [UR21+0x58], R3 ;  /* 0x00005803ffff99a7 */ /* 0x0003e20008300415 */
[----:B------:R-:W-:Y:S01]  /*4dd0*/  SYNCS.ARRIVE.TRANS64.RED.A1T0 RZ, [UR43], RZ ;  /* 0x000000ffffff79a7 */ /* 0x000fe2000810042b */
[----:B------:R-:W-:Y:S05]  /*4de0*/  BRA.U UP2, `(.L_x_85) ;  /* 0xfffffff1025c7547 */ /* 0x000fea000b83ffff */
[----:B-1----:R-:W-:-:S04]  /*4df0*/  SHF.L.U32 R3, R11, 0x1f, RZ ;  /* 0x0000001f0b037819 */ /* 0x002fc800000006ff */
[----:B------:R-:W1:Y:S02]  /*4e00*/  SYNCS.PHASECHK.TRANS64.TRYWAIT P0, [UR21+0x60], R3 ;  /* 0x00006003ff0075a7 */ /* 0x000e640008001115 */
[----:B-1----:R-:W-:Y:S05]  /*4e10*/  @!P0 BRA `(.L_x_86) ;  /* 0x00000050002c8947 */ /* 0x002fea0003800000 */
.L_x_170:
[----:B------:R-:W2:Y:S02]  /*4e20*/  SYNCS.PHASECHK.TRANS64.TRYWAIT P0, [UR21+0x68], R3 ;  /* 0x00006803ff0075a7 */ /* 0x000ea40008001115 */
[----:B--2---:R-:W-:Y:S05]  /*4e30*/  @!P0 BRA `(.L_x_87) ;  /* 0x00000050003c8947 */ /* 0x004fea0003800000 */
.L_x_172:
[----:B------:R-:W2:Y:S02]  /*4e40*/  SYNCS.PHASECHK.TRANS64.TRYWAIT P0, [UR21+0x70], R3 ;  /* 0x00007003ff0075a7 */ /* 0x000ea40008001115 */
[----:B--2---:R-:W-:Y:S05]  /*4e50*/  @!P0 BRA `(.L_x_88) ;  /* 0x00000050004c8947 */ /* 0x004fea0003800000 */
.L_x_174:
[----:B-1----:R-:W-:-:S07]  /*4e60*/  MOV R0, UR21 ;  /* 0x0000001500007c02 */ /* 0x002fce0008000f00 */
.L_x_89:
[----:B-1----:R-:W-:-:S04]  /*4e70*/  SHF.L.U32 R3, R11, 0x1f, RZ ;  /* 0x0000001f0b037819 */ /* 0x002fc800000006ff */
[----:B------:R1:W2:Y:S03]  /*4e80*/  SYNCS.PHASECHK.TRANS64.TRYWAIT P0, [R0+URZ+0x78], R3 ;  /* 0x00007803000075a7 */ /* 0x0002a600080011ff */
[----:B--2---:R-:W-:Y:S05]  /*4e90*/  @!P0 NANOSLEEP.SYNCS 0x989680 ;  /* 0x009896800000895d */ /* 0x004fea0003900000 */
[----:B------:R-:W2:Y:S02]  /*4ea0*/  @!P0 SYNCS.PHASECHK.TRANS64 P0, [R0+URZ+0x78], R3 ;  /* 0x00007803000085a7 */ /* 0x000ea400080010ff */
[----:B--23--:R-:W-:Y:S05]  /*4eb0*/  @P0 EXIT ;  /* 0x000000000000094d */ /* 0x00cfea0003800000 */
[----:B------:R-:W-:Y:S05]  /*4ec0*/  BRA `(.L_x_89) ;  /* 0xfffffffc00e87947 */ /* 0x000fea000383ffff */
.L_x_74:
[----:B------:R-:W-:-:S06]  /*4ed0*/  UISETP.GE.AND UP0, UPT, UR18, 0x4, UPT ;  /* 0x000000041200788c */ /* 0x000fcc000bf06270 */
[----:B------:R-:W-:-:S13]  /*4ee0*/  PLOP3.LUT P0, PT, PT, PT, UP0, 0x80, 0x8 ;  /* 0x000000000008781c */ /* 0x000fda0003f0f008 */
[----:B-1----:R-:W-:Y:S05]  /*4ef0*/  @!P0 EXIT ;  /* 0x000000000000894d */ /* 0x002fea0003800000 */
[----:B------:R-:W1:Y:S08]  /*4f00*/  S2UR UR4, SR_CgaCtaId ;  /* 0x00000000000479c3 */ /* 0x000e700000008800 */
[----:B------:R-:W-:Y:S01]  /*4f10*/  BAR.SYNC.DEFER_BLOCKING 0x6, 0xa0 ;  /* 0x0182800000007b1d */ /* 0x000fe20000010000 */
[C---:B------:R-:W-:Y:S01]  /*4f20*/  IMAD.SHL.U32 R7, R95.reuse, 0x40, RZ ;  /* 0x000000405f077824 */ /* 0x040fe200078e00ff */
[C---:B------:R-:W-:Y:S01]  /*4f30*/  LOP3.LUT R97, R95.reuse, 0x60, RZ, 0xc0, !PT ;  /* 0x000000605f617812 */ /* 0x040fe200078ec0ff */
[----:B------:R-:W-:-:S02]  /*4f40*/  IMAD.SHL.U32 R4, R95, 0x20, RZ ;  /* 0x000000205f047824 */ /* 0x000fc400078e00ff */
[----:B------:R-:W-:Y:S02]  /*4f50*/  HFMA2 R36, -RZ, RZ, 0, 0 ;  /* 0x00000000ff247431 */ /* 0x000fe400000001ff */
[----:B------:R-:W-:Y:S01]  /*4f60*/  IMAD.SHL.U32 R6, R95, 0x2, RZ ;  /* 0x000000025f067824 */ /* 0x000fe200078e00ff */
[----:B------:R-:W-:Y:S01]  /*4f70*/  UMOV UR44, 0x400 ;  /* 0x00000400002c7882 */ /* 0x000fe20000000000 */
[----:B------:R-:W2:Y:S01]  /*4f80*/  LDC.64 R82, c[0x0][0x8b0] ;  /* 0x00022c00ff527b82 */ /* 0x000ea20000000a00 */
[----:B------:R-:W-:Y:S01]  /*4f90*/  LOP3.LUT R5, R7, 0x180, RZ, 0xc0, !PT ;  /* 0x0000018007057812 */ /* 0x000fe200078ec0ff */
[----:B------:R-:W-:Y:S01]  /*4fa0*/  IMAD.U32 R37, R95, 0x10000, RZ ;  /* 0x000100005f257824 */ /* 0x000fe200078e00ff */
[----:B------:R-:W-:Y:S01]  /*4fb0*/  LOP3.LUT R4, R4, 0xc00, RZ, 0xc0, !PT ;  /* 0x00000c0004047812 */ /* 0x000fe200078ec0ff */
[----:B------:R-:W-:Y:S01]  /*4fc0*/  IMAD.MOV.U32 R94, RZ, RZ, RZ ;  /* 0x000000ffff5e7224 */ /* 0x000fe200078e00ff */
[----:B------:R-:W-:Y:S01]  /*4fd0*/  LOP3.LUT R6, R5, 0x20, R6, 0xf8, !PT ;  /* 0x0000002005067812 */ /* 0x000fe200078ef806 */
[----:B------:R-:W-:Y:S01]  /*4fe0*/  IMAD.SHL.U32 R5, R95, 0x8, RZ ;  /* 0x000000085f057824 */ /* 0x000fe200078e00ff */
[----:B------:R-:W-:Y:S01]  /*4ff0*/  LOP3.LUT R4, R4, 0x40, R7, 0xf8, !PT ;  /* 0x0000004004047812 */ /* 0x000fe200078ef807 */
[----:B------:R-:W3:Y:S01]  /*5000*/  LDC.64 R80, c[0x0][0x8a8] ;  /* 0x00022a00ff507b82 */ /* 0x000ee20000000a00 */
[----:B------:R-:W-:Y:S01]  /*5010*/  LOP3.LUT R37, R37, 0x600000, RZ, 0xc0, !PT ;  /* 0x0060000025257812 */ /* 0x000fe200078ec0ff */
[----:B------:R-:W-:Y:S01]  /*5020*/  IMAD.MOV.U32 R89, RZ, RZ, RZ ;  /* 0x000000ffff597224 */ /* 0x000fe200078e00ff */
[----:B------:R-:W-:-:S02]  /*5030*/  LOP3.LUT R95, R95, 0x2, RZ, 0xc0, !PT ;  /* 0x000000025f5f7812 */ /* 0x000fc400078ec0ff */
[----:B------:R-:W-:Y:S02]  /*5040*/  CS2R R92, SRZ ;  /* 0x00000000005c7805 */ /* 0x000fe4000001ff00 */
[----:B------:R-:W-:Y:S01]  /*5050*/  LOP3.LUT R5, R6, 0x30, R5, 0x78, !PT ;  /* 0x0000003006057812 */ /* 0x000fe200078e7805 */
[----:B------:R-:W4:Y:S01]  /*5060*/  LDCU UR57, c[0x0][0x370] ;  /* 0x00006e00ff3977ac */ /* 0x000f220008000800 */
[----:B------:R-:W-:Y:S01]  /*5070*/  LOP3.LUT R4, R4, 0x200, R7, 0xf8, !PT ;  /* 0x0000020004047812 */ /* 0x000fe200078ef807 */
[----:B------:R-:W-:Y:S01]  /*5080*/  IMAD.MOV R90, RZ, RZ, -R95 ;  /* 0x000000ffff5a7224 */ /* 0x000fe200078e0a5f */
[----:B------:R-:W-:Y:S01]  /*5090*/  MOV R91, RZ ;  /* 0x000000ff005b7202 */ /* 0x000fe20000000f00 */
[----:B-1----:R-:W-:Y:S01]  /*50a0*/  ULEA UR44, UR4, UR44, 0x18 ;  /* 0x0000002c042c7291 */ /* 0x002fe2000f8ec0ff */
[----:B------:R-:W-:Y:S01]  /*50b0*/  LOP3.LUT R84, R4, R5, RZ, 0xfc, !PT ;  /* 0x0000000504547212 */ /* 0x000fe200078efcff */
[----:B------:R-:W1:Y:S02]  /*50c0*/  LDCU.64 UR62, c[0x0][0x348] ;  /* 0x00006900ff3e77ac */ /* 0x000e640008000a00 */
[----:B------:R-:W-:-:S02]  /*50d0*/  UIADD3 UR4, UPT, UPT, UR44, 0x4200, URZ ;  /* 0x000042002c047890 */ /* 0x000fc4000fffe0ff */
[----:B------:R-:W-:-:S03]  /*50e0*/  UIADD3 UR5, UPT, UPT, UR44, 0x200, URZ ;  /* 0x000002002c057890 */ /* 0x000fc6000fffe0ff */
[----:B------:R-:W4:Y:S01]  /*50f0*/  LDS R0, [UR44+0x140] ;  /* 0x0001402cff007984 */ /* 0x000f220008000800 */
[----:B------:R-:W1:Y:S01]  /*5100*/  LDCU UR43, c[0x0][0xb0c] ;  /* 0x00016180ff2b77ac */ /* 0x000e620008000800 */
[----:B------:R-:W-:Y:S02]  /*5110*/  IMAD.U32 R96, RZ, RZ, UR4 ;  /* 0x00000004ff607e24 */ /* 0x000fe4000f8e00ff */
[----:B------:R-:W-:Y:S01]  /*5120*/  IMAD.U32 R98, RZ, RZ, UR5 ;  /* 0x00000005ff627e24 */ /* 0x000fe2000f8e00ff */
[----:B------:R-:W1:Y:S01]  /*5130*/  LDCU UR39, c[0x0][0xb30] ;  /* 0x00016600ff2777ac */ /* 0x000e620008000800 */
[----:B------:R-:W1:Y:S01]  /*5140*/  LDCU.64 UR46, c[0x0][0x888] ;  /* 0x00011100ff2e77ac */ /* 0x000e620008000a00 */
[----:B------:R-:W1:Y:S01]  /*5150*/  LDCU.64 UR40, c[0x0][0xb28] ;  /* 0x00016500ff2877ac */ /* 0x000e620008000a00 */
[----:B------:R-:W1:Y:S01]  /*5160*/  LDCU.64 UR60, c[0x0][0x890] ;  /* 0x00011200ff3c77ac */ /* 0x000e620008000a00 */
[----:B------:R-:W1:Y:S01]  /*5170*/  LDCU.128 UR52, c[0x0][0xb10] ;  /* 0x00016200ff3477ac */ /* 0x000e620008000c00 */
[----:B------:R-:W1:Y:S02]  /*5180*/  LDCU UR56, c[0x0][0x374] ;  /* 0x00006e80ff3877ac */ /* 0x000e640008000800 */
[----:B-1234-:R-:W-:-:S07]  /*5190*/  IMAD.IADD R37, R0, 0x1, R37 ;  /* 0x0000000100257824 */ /* 0x01efce00078e0225 */
.L_x_131:
[C---:B------:R-:W-:Y:S02]  /*51a0*/  LEA R3, R89.reuse, UR44, 0x3 ;  /* 0x0000002c59037c11 */ /* 0x040fe4000f8e18ff */
[----:B------:R-:W-:Y:S02]  /*51b0*/  SHF.L.U32 R0, R92, 0x1f, RZ ;  /* 0x0000001f5c007819 */ /* 0x000fe400000006ff */
[----:B------:R-:W-:Y:S02]  /*51c0*/  LEA R5, R89, UR44, 0x4 ;  /* 0x0000002c59057c11 */ /* 0x000fe4000f8e20ff */
[----:B-1----:R-:W1:Y:S02]  /*51d0*/  SYNCS.PHASECHK.TRANS64.TRYWAIT P0, [R3+URZ+0x90], R0 ;  /* 0x00009000030075a7 */ /* 0x002e6400080011ff */
[----:B-1----:R-:W-:Y:S05]  /*51e0*/  @!P0 BRA `(.L_x_90) ;  /* 0x0000004c00808947 */ /* 0x002fea0003800000 */
.L_x_175:
[----:B------:R-:W2:Y:S01]  /*51f0*/  LDS.128 R4, [R5+0x120] ;  /* 0x0001200005047984 */ /* 0x000ea20000000c00 */
[----:B------:R-:W-:Y:S01]  /*5200*/  UISETP.GE.AND UP0, UPT, UR42, 0x1, UPT ;  /* 0x000000012a00788c */ /* 0x000fe2000bf06270 */
[----:B------:R-:W-:Y:S01]  /*5210*/  @!PT LDS RZ, [RZ] ;  /* 0x00000000fffff984 */ /* 0x000fe20000000800 */
[----:B------:R-:W-:Y:S01]  /*5220*/  @!PT LDS RZ, [RZ] ;  /* 0x00000000fffff984 */ /* 0x000fe20000000800 */
[----:B------:R-:W-:Y:S01]  /*5230*/  @!PT LDS RZ, [RZ] ;  /* 0x00000000fffff984 */ /* 0x000fe20000000800 */
[----:B------:R-:W-:Y:S01]  /*5240*/  @!PT LDS RZ, [RZ] ;  /* 0x00000000fffff984 */ /* 0x000fe20000000800 */
[----:B------:R3:W-:Y:S06]  /*5250*/  MEMBAR.ALL.CTA ;  /* 0x0000000000007992 */ /* 0x0007ec0000008000 */
[----:B---3--:R-:W3:Y:S01]  /*5260*/  FENCE.VIEW.ASYNC.S ;  /* 0x00000000000073c6 */ /* 0x008ee20000000000 */
[----:B--2---:R-:W-:Y:S11]  /*5270*/  LOP3.LUT P0, RZ, R6, 0x1, RZ, 0xc0, !PT ;  /* 0x0000000106ff7812 */ /* 0x004ff6000780c0ff */
[----:B------:R-:W-:Y:S02]  /*5280*/  @!UPT UIADD3 URZ, UPT, UPT, URZ, URZ, URZ ;  /* 0x000000fffffff290 */ /* 0x000fe4000fffe0ff */
[----:B---3--:R-:W-:Y:S01]  /*5290*/  VOTEU.ANY UP1, P0 ;  /* 0x0000000000ff7886 */ /* 0x008fe20000020100 */
[----:B------:R-:W-:Y:S01]  /*52a0*/  PLOP3.LUT P0, PT, PT, PT, UP1, 0x80, 0x8 ;  /* 0x000000000008781c */ /* 0x000fe20003f0f018 */
[----:B------:R-:W-:Y:S11]  /*52b0*/  UP2UR UR45, UPR, URZ, 0x2 ;  /* 0x00000002ff2d7883 */ /* 0x000ff60008000000 */
[----:B------:R-:W-:Y:S01]  /*52c0*/  @!UPT UIADD3 URZ, UPT, UPT, URZ, URZ, URZ ;  /* 0x000000fffffff290 */ /* 0x000fe2000fffe0ff */
[----:B-1----:R-:W-:Y:S02]  /*52d0*/  @P0 SHF.R.U32.HI R0, RZ, 0x10, R5 ;  /* 0x00000010ff000819 */ /* 0x002fe40000011605 */
        /* <DEDUP_REMOVED lines=12> */
[----:B------:R-:W2:Y:S01]  /*53a0*/  LDCU UR12, c[0x0][0xb20] ;  /* 0x00016400ff0c77ac */ /* 0x000ea20008000800 */
[----:B------:R-:W-:Y:S02]  /*53b0*/  UIMAD.WIDE.U32 UR4, UR56, UR55, URZ ;  /* 0x00000037380472a5 */ /* 0x000fe4000f8e00ff */
[----:B------:R-:W-:Y:S02]  /*53c0*/  UIMAD.WIDE.U32 UR6, UR57, UR52, URZ ;  /* 0x00000034390672a5 */ /* 0x000fe4000f8e00ff */
[----:B------:R-:W-:Y:S02]  /*53d0*/  UISETP.NE.AND UP0, UPT, UR54, 0x1, UPT ;  /* 0x000000013600788c */ /* 0x000fe4000bf05270 */
[----:B------:R-:W-:Y:S02]  /*53e0*/  UIMAD.WIDE.U32 UR8, UR37, UR55, URZ ;  /* 0x00000037250872a5 */ /* 0x000fe4000f8e00ff */
[----:B------:R-:W-:Y:S02]  /*53f0*/  UIMAD.WIDE.U32 UR10, UR38, UR52, URZ ;  /* 0x00000034260a72a5 */ /* 0x000fe4000f8e00ff */
[----:B------:R-:W-:Y:S02]  /*5400*/  UISETP.NE.AND UP1, UPT, UR43, 0x1, UPT ;  /* 0x000000012b00788c */ /* 0x000fe4000bf25270 */
[----:B------:R-:W-:Y:S01]  /*5410*/  UISETP.NE.AND UP2, UPT, UR42, 0x1, UPT ;  /* 0x000000012a00788c */ /* 0x000fe2000bf45270 */
[----:B------:R-:W-:Y:S02]  /*5420*/  UMOV UR4, UR5 ;  /* 0x0000000500047c82 */ /* 0x000fe40008000000 */
[----:B--2---:R-:W-:Y:S03]  /*5430*/  USHF.R.U32.HI UR5, URZ, UR12, UR4 ;  /* 0x0000000cff057299 */ /* 0x004fe60008011604 */
[----:B------:R-:W-:Y:S02]  /*5440*/  UMOV UR4, UR7 ;  /* 0x0000000700047c82 */ /* 0x000fe40008000000 */
[----:B------:R-:W-:Y:S02]  /*5450*/  USHF.R.U32.HI UR7, URZ, UR53, UR4 ;  /* 0x00000035ff077299 */ /* 0x000fe40008011604 */
[----:B------:R-:W-:Y:S02]  /*5460*/  USEL UR4, UR56, UR5, !UP0 ;  /* 0x0000000538047287 */ /* 0x000fe4000c000000 */
[----:B------:R-:W-:Y:S01]  /*5470*/  USEL UR7, UR57, UR7, !UP1 ;  /* 0x0000000739077287 */ /* 0x000fe2000c800000 */
[----:B------:R-:W-:Y:S01]  /*5480*/  UMOV UR5, UR9 ;  /* 0x0000000900057c82 */ /* 0x000fe20008000000 */
[----:B------:R-:W-:Y:S02]  /*5490*/  UIMAD.WIDE.U32 UR8, UR4, UR40, URZ ;  /* 0x00000028040872a5 */ /* 0x000fe4000f8e00ff */
[----:B------:R-:W-:Y:S03]  /*54a0*/  USHF.R.U32.HI UR6, URZ, UR12, UR5 ;  /* 0x0000000cff067299 */ /* 0x000fe60008011605 */
[----:B------:R-:W-:Y:S01]  /*54b0*/  UMOV UR5, UR11 ;  /* 0x0000000b00057c82 */ /* 0x000fe20008000000 */
[----:B------:R-:W-:Y:S02]  /*54c0*/  UIMAD.WIDE.U32 UR10, UR7, UR40, URZ ;  /* 0x00000028070a72a5 */ /* 0x000fe4000f8e00ff */
[----:B------:R-:W-:Y:S02]  /*54d0*/  USHF.R.U32.HI UR12, URZ, UR53, UR5 ;  /* 0x00000035ff0c7299 */ /* 0x000fe40008011605 */
[----:B------:R-:W-:Y:S01]  /*54e0*/  USEL UR6, UR37, UR6, !UP0 ;  /* 0x0000000625067287 */ /* 0x000fe2000c000000 */
[----:B------:R-:W-:Y:S02]  /*54f0*/  UMOV UR5, UR9 ;  /* 0x0000000900057c82 */ /* 0x000fe40008000000 */
[----:B------:R-:W-:Y:S01]  /*5500*/  UMOV UR10, UR11 ;  /* 0x0000000b000a7c82 */ /* 0x000fe20008000000 */
[----:B------:R-:W-:Y:S02]  /*5510*/  @UP2 USHF.R.U32.HI UR4, URZ, UR41, UR5 ;  /* 0x00000029ff042299 */ /* 0x000fe40008011605 */
[----:B------:R-:W-:Y:S02]  /*5520*/  @UP2 USHF.R.U32.HI UR7, URZ, UR41, UR10 ;  /* 0x00000029ff072299 */ /* 0x000fe4000801160a */
[----:B------:R-:W-:Y:S02]  /*5530*/  UIMAD UR4, UR42, UR4, URZ ;  /* 0x000000042a0472a4 */ /* 0x000fe4000f8e02ff */
[----:B------:R-:W-:Y:S02]  /*5540*/  UIMAD.WIDE.U32 UR10, UR6, UR40, URZ ;  /* 0x00000028060a72a5 */ /* 0x000fe4000f8e00ff */
[----:B------:R-:W-:Y:S02]  /*5550*/  USEL UR5, UR38, UR12, !UP1 ;  /* 0x0000000c26057287 */ /* 0x000fe4000c800000 */
[----:B------:R-:W-:Y:S02]  /*5560*/  UIMAD UR8, UR42, UR7, URZ ;  /* 0x000000072a0872a4 */ /* 0x000fe4000f8e02ff */
[----:B------:R-:W-:Y:S03]  /*5570*/  UISETP.GE.AND UP0, UPT, UR6, UR4, UPT ;  /* 0x000000040600728c */ /* 0x000fe6000bf06270 */
[----:B------:R-:W-:Y:S01]  /*5580*/  UMOV UR4, UR11 ;  /* 0x0000000b00047c82 */ /* 0x000fe20008000000 */
[----:B------:R-:W-:Y:S02]  /*5590*/  UISETP.GE.OR UP0, UPT, UR5, UR8, UP0 ;  /* 0x000000080500728c */ /* 0x000fe40008706670 */
[----:B------:R-:W-:Y:S02]  /*55a0*/  USHF.R.U32.HI UR4, URZ, UR41, UR4 ;  /* 0x00000029ff047299 */ /* 0x000fe40008011604 */
[----:B------:R-:W-:Y:S02]  /*55b0*/  UIMAD.WIDE.U32 UR8, UR5, UR40, URZ ;  /* 0x00000028050872a5 */ /* 0x000fe4000f8e00ff */
[----:B------:R-:W-:Y:S02]  /*55c0*/  USEL UR11, UR6, UR4, !UP2 ;  /* 0x00000004060b7287 */ /* 0x000fe4000d000000 */
[----:B------:R-:W-:Y:S02]  /*55d0*/  UIADD3 UR8, UPT, UPT, -UR5, URZ, URZ ;  /* 0x000000ff05087290 */ /* 0x000fe4000fffe1ff */
[----:B------:R-:W-:Y:S01]  /*55e0*/  UIADD3 UR10, UPT, UPT, -UR11, URZ, URZ ;  /* 0x000000ff0b0a7290 */ /* 0x000fe2000fffe1ff */
[----:B------:R-:W-:Y:S01]  /*55f0*/  @!UP0 UMOV UR4, UR9 ;  /* 0x0000000900048c82 */ /* 0x000fe20008000000 */
[----:B------:R-:W-:Y:S02]  /*5600*/  UIADD3 UR9, UPT, UPT, -UR6, URZ, URZ ;  /* 0x000000ff06097290 */ /* 0x000fe4000fffe1ff */
[----:B------:R-:W-:Y:S02]  /*5610*/  @!UP0 USHF.R.U32.HI UR4, URZ, UR41, UR4 ;  /* 0x00000029ff048299 */ /* 0x000fe40008011604 */
[----:B------:R-:W-:Y:S02]  /*5620*/  UIMAD UR10, UR42, UR10, UR6 ;  /* 0x0000000a2a0a72a4 */ /* 0x000fe4000f8e0206 */
[----:B------:R-:W-:Y:S04]  /*5630*/  @!UP0 USEL UR4, UR5, UR4, !UP2 ;  /* 0x0000000405048287 */ /* 0x000fe8000d000000 */
[----:B------:R-:W-:Y:S02]  /*5640*/  @!UP0 UIMAD UR10, UR7, UR10, UR4 ;  /* 0x0000000a070a82a4 */ /* 0x000fe4000f8e0204 */
[----:B------:R-:W-:Y:S02]  /*5650*/  @!UP0 UIADD3 UR11, UPT, UPT, UR11, -UR4, URZ ;  /* 0x800000040b0b8290 */ /* 0x000fe4000fffe0ff */
[----:B------:R-:W-:Y:S02]  /*5660*/  UIMAD UR7, UR43, UR8, UR38 ;  /* 0x000000082b0772a4 */ /* 0x000fe4000f8e0226 */
[----:B------:R-:W-:Y:S02]  /*5670*/  @!UP0 UIMAD UR6, UR11, UR42, UR5 ;  /* 0x0000002a0b0682a4 */ /* 0x000fe4000f8e0205 */
[----:B------:R-:W-:Y:S01]  /*5680*/  UIMAD UR4, UR54, UR9, UR37 ;  /* 0x00000009360472a4 */ /* 0x000fe2000f8e0225 */
[----:B------:R-:W-:Y:S02]  /*5690*/  @!UP0 UMOV UR5, UR10 ;  /* 0x0000000a00058c82 */ /* 0x000fe40008000000 */
[----:B------:R-:W-:Y:S02]  /*56a0*/  UIMAD UR38, UR5, UR43, UR7 ;  /* 0x0000002b052672a4 */ /* 0x000fe4000f8e0207 */
[----:B------:R-:W-:Y:S11]  /*56b0*/  UIMAD UR37, UR6, UR54, UR4 ;  /* 0x00000036062572a4 */ /* 0x000ff6000f8e0204 */
[----:B------:R-:W-:Y:S01]  /*56c0*/  @!UPT UIADD3 URZ, UPT, UPT, URZ, URZ, URZ ;  /* 0x000000fffffff290 */ /* 0x000fe2000fffe0ff */
.L_x_91:
[----:B------:R-:W-:Y:S01]  /*56d0*/  UISETP.NE.AND UP0, UPT, UR39, 0x1, UPT ;  /* 0x000000012700788c */ /* 0x000fe2000bf05270 */
[----:B------:R-:W-:Y:S01]  /*56e0*/  IADD3 R89, PT, PT, R89, 0x1, RZ ;  /* 0x0000000159597810 */ /* 0x000fe20007ffe0ff */
[----:B------:R-:W-:Y:S02]  /*56f0*/  UIADD3 UR11, UPT, UPT, UR44, 0x200, URZ ;  /* 0x000002002c0b7890 */ /* 0x000fe4000fffe0ff */
[----:B------:R-:W-:Y:S02]  /*5700*/  USHF.L.U32 UR50, UR30, 0x6, URZ ;  /* 0x000000061e327899 */ /* 0x000fe400080006ff */
[----:B------:R-:W-:Y:S05]  /*5710*/  USHF.L.U32 UR49, UR31, 0x8, URZ ;  /* 0x000000081f317899 */ /* 0x000fea00080006ff */
[----:B------:R-:W2:Y:S01]  /*5720*/  @!UP0 LDCU.128 UR12, c[0x0][0xb10] ;  /* 0x00016200ff0c87ac */ /* 0x000ea20008000c00 */
[----:B------:R-:W3:Y:S01]  /*5730*/  @!UP0 LDCU UR5, c[0x0][0xb0c] ;  /* 0x00016180ff0587ac */ /* 0x000ee20008000800 */
[----:B------:R-:W4:Y:S01]  /*5740*/  @!UP0 LDCU UR10, c[0x0][0xb20] ;  /* 0x00016400ff0a87ac */ /* 0x000f220008000800 */
[----:B--2---:R-:W-:Y:S02]  /*5750*/  UIMAD.WIDE.U32 UR8, UR38, UR12, URZ ;  /* 0x0000000c260872a5 */ /* 0x004fe4000f8e00ff */
[----:B------:R-:W-:Y:S02]  /*5760*/  UIMAD.WIDE.U32 UR6, UR37, UR15, URZ ;  /* 0x0000000f250672a5 */ /* 0x000fe4000f8e00ff */
[----:B------:R-:W-:Y:S03]  /*5770*/  @!UP0 UISETP.NE.AND UP1, UPT, UR14, 0x1, UPT ;  /* 0x000000010e00888c */ /* 0x000fe6000bf25270 */
[----:B------:R-:W-:Y:S01]  /*5780*/  @!UP0 UMOV UR4, UR9 ;  /* 0x0000000900048c82 */ /* 0x000fe20008000000 */
[----:B---3--:R-:W-:Y:S02]  /*5790*/  @!UP0 UISETP.NE.AND UP2, UPT, UR5, 0x1, UPT ;  /* 0x000000010500888c */ /* 0x008fe4000bf45270 */
[----:B------:R-:W-:Y:S01]  /*57a0*/  @!UP0 USHF.R.U32.HI UR4, URZ, UR13, UR4 ;  /* 0x0000000dff048299 */ /* 0x000fe20008011604 */
[----:B------:R-:W-:Y:S02]  /*57b0*/  @!UP0 UMOV UR6, UR7 ;  /* 0x0000000700068c82 */ /* 0x000fe40008000000 */
[----:B----4-:R-:W-:Y:S02]  /*57c0*/  @!UP0 USHF.R.U32.HI UR6, URZ, UR10, UR6 ;  /* 0x0000000aff068299 */ /* 0x010fe40008011606 */
[----:B------:R-:W-:Y:S02]  /*57d0*/  @!UP0 USEL UR7, UR38, UR4, !UP2 ;  /* 0x0000000426078287 */ /* 0x000fe4000d000000 */
[----:B------:R-:W-:Y:S04]  /*57e0*/  @!UP0 USEL UR6, UR37, UR6, !UP1 ;  /* 0x0000000625068287 */ /* 0x000fe8000c800000 */
[----:B------:R-:W-:Y:S02]  /*57f0*/  @!UP0 UIADD3 UR4, UPT, UPT, -UR7, UR6, URZ ;  /* 0x0000000607048290 */ /* 0x000fe4000fffe1ff */
[----:B------:R-:W-:Y:S02]  /*5800*/  @!UP0 UIADD3 UR6, UPT, UPT, UR7, -UR6, URZ ;  /* 0x8000000607068290 */ /* 0x000fe4000fffe0ff */
[----:B------:R-:W-:Y:S02]  /*5810*/  @!UP0 UIMAD UR38, UR4, UR5, UR38 ;  /* 0x00000005042682a4 */ /* 0x000fe4000f8e0226 */
[----:B------:R-:W-:Y:S02]  /*5820*/  @!UP0 UIMAD UR37, UR6, UR14, UR37 ;  /* 0x0000000e062582a4 */ /* 0x000fe4000f8e0225 */
[----:B------:R-:W-:Y:S09]  /*5830*/  ULOP3.LUT UP0, URZ, UR11, 0x1b0, URZ, 0xc0, !UPT ;  /* 0x000001b00bff7892 */ /* 0x000ff2000f80c0ff */
[----:B------:R-:W-:Y:S05]  /*5840*/  BRA.U !UP0, `(.L_x_92) ;  /* 0x0000000108407547 */ /* 0x000fea000b800000 */
[----:B------:R-:W2:Y:S01]  /*5850*/  LDCU.64 UR8, c[0x4][0x88] ;  /* 0x01001100ff0877ac */ /* 0x000ea20008000a00 */
[----:B------:R-:W-:Y:S01]  /*5860*/  MOV R3, 0x0 ;  /* 0x0000000000037802 */ /* 0x000fe20000000f00 */
[----:B------:R-:W-:Y:S02]  /*5870*/  HFMA2 R12, -RZ, RZ, 0, 5.9604644775390625e-08 ;  /* 0x00000001ff0c7431 */ /* 0x000fe400000001ff */
[----:B------:R-:W-:Y:S02]  /*5880*/  IMAD.MOV.U32 R8, RZ, RZ, 0x70 ;  /* 0x00000070ff087424 */ /* 0x000fe400078e00ff */
[----:B------:R-:W-:Y:S01]  /*5890*/  IMAD.MOV.U32 R13, RZ, RZ, RZ ;  /* 0x000000ffff0d7224 */ /* 0x000fe200078e00ff */
[----:B------:R-:W3:Y:S01]  /*58a0*/  LDCU.64 UR6, c[0x4][0x90] ;  /* 0x01001200ff0677ac */ /* 0x000ee20008000a00 */
[----:B------:R-:W4:Y:S01]  /*58b0*/  LDC.64 R2, c[0x4][R3] ;  /* 0x0100000003027b82 */ /* 0x000f220000000a00 */
[----:B------:R-:W1:Y:S01]  /*58c0*/  LDCU.64 UR4, c[0x4][0x8] ;  /* 0x01000100ff0477ac */ /* 0x000e620008000a00 */
[----:B--2---:R-:W-:Y:S01]  /*58d0*/  MOV R5, UR9 ;  /* 0x0000000900057c02 */ /* 0x004fe20008000f00 */
[----:B------:R-:W-:Y:S01]  /*58e0*/  IMAD.U32 R4, RZ, RZ, UR8 ;  /* 0x00000008ff047e24 */ /* 0x000fe2000f8e00ff */
[----:B---3--:R-:W-:Y:S01]  /*58f0*/  MOV R7, UR7 ;  /* 0x0000000700077c02 */ /* 0x008fe20008000f00 */
[----:B------:R-:W-:Y:S01]  /*5900*/  IMAD.U32 R6, RZ, RZ, UR6 ;  /* 0x00000006ff067e24 */ /* 0x000fe2000f8e00ff */
[----:B-1----:R-:W-:Y:S01]  /*5910*/  MOV R11, UR5 ;  /* 0x00000005000b7c02 */ /* 0x002fe20008000f00 */
[----:B------:R-:W-:Y:S02]  /*5920*/  IMAD.U32 R10, RZ, RZ, UR4 ;  /* 0x00000004ff0a7e24 */ /* 0x000fe4000f8e00ff */
[----:B------:R-:W-:Y:S07]  /*5930*/  LEPC R20, `(.L_x_92) ;  /* 0x000000001014794e */ /* 0x000fee0000000000 */
[----:B----45:R-:W-:Y:S05]  /*5940*/  CALL.ABS.NOINC R2 ;  /* 0x0000000002007343 */ /* 0x030fea0003c00000 */
.L_x_92:
[----:B------:R-:W-:Y:S01]  /*5950*/  LOP3.LUT P0, RZ, R96, 0x1b0, RZ, 0xc0, !PT ;  /* 0x000001b060ff7812 */ /* 0x000fe2000780c0ff */
[----:B------:R-:W-:Y:S11]  /*5960*/  BSSY.RECONVERGENT B6, `(.L_x_93) ;  /* 0x0000013000067945 */ /* 0x000ff60003800200 */
[----:B------:R-:W-:Y:S01]  /*5970*/  @!UPT UIADD3 URZ, UPT, UPT, URZ, URZ, URZ ;  /* 0x000000fffffff290 */ /* 0x000fe2000fffe0ff */
[----:B------:R-:W-:Y:S05]  /*5980*/  @!P0 BRA `(.L_x_94) ;  /* 0x0000000000408947 */ /* 0x000fea0003800000 */
        /* <DEDUP_REMOVED lines=16> */
.L_x_94:
[----:B------:R-:W-:Y:S05]  /*5a90*/  BSYNC.RECONVERGENT B6 ;  /* 0x0000000000067941 */ /* 0x000fea0003800200 */
.L_x_93:
[----:B------:R-:W-:Y:S01]  /*5aa0*/  R2UR UR4, R88 ;  /* 0x00000000580472ca */ /* 0x000fe200000e0000 */
[----:B------:R-:W-:Y:S01]  /*5ab0*/  UISETP.NE.U32.AND UP0, UPT, UR60, URZ, UPT ;  /* 0x000000ff3c00728c */ /* 0x000fe2000bf05070 */
[----:B------:R-:W-:Y:S02]  /*5ac0*/  ISETP.NE.U32.AND P4, PT, R82, RZ, PT ;  /* 0x000000ff5200720c */ /* 0x000fe40003f85070 */
[----:B------:R-:W-:Y:S01]  /*5ad0*/  ISETP.NE.U32.AND P2, PT, RZ, UR46, PT ;  /* 0x0000002eff007c0c */ /* 0x000fe2000bf45070 */
[----:B------:R-:W-:Y:S01]  /*5ae0*/  UISETP.NE.AND.EX UP1, UPT, UR61, URZ, UPT, UP0 ;  /* 0x000000ff3d00728c */ /* 0x000fe2000bf25300 */
[----:B------:R-:W-:Y:S01]  /*5af0*/  ISETP.NE.AND.EX P4, PT, R83, RZ, PT, P4 ;  /* 0x000000ff5300720c */ /* 0x000fe20003f85340 */
[----:B------:R-:W-:Y:S01]  /*5b00*/  UPLOP3.LUT UP0, UPT, UPT, UPT, UPT, 0x40, 0x4 ;  /* 0x000000000004789c */ /* 0x000fe20003f0e870 */
[----:B------:R-:W-:Y:S05]  /*5b10*/  ISETP.NE.AND.EX P2, PT, RZ, UR47, PT, P2 ;  /* 0x0000002fff007c0c */ /* 0x000fea000bf45320 */
[----:B------:R-:W-:Y:S06]  /*5b20*/  UISETP.NE.AND UP2, UPT, UR4, URZ, UPT ;  /* 0x000000ff0400728c */ /* 0x000fec000bf45270 */
[----:B------:R-:W-:Y:S05]  /*5b30*/  PLOP3.LUT P1, PT, PT, PT, UP2, 0x80, 0x8 ;  /* 0x000000000008781c */ /* 0x000fea0003f2f028 */
[----:B------:R-:W-:Y:S06]  /*5b40*/  @UP2 UPLOP3.LUT UP0, UPT, UPT, UPT, UP1, 0x80, 0x8 ;  /* 0x000000000008289c */ /* 0x000fec0003f0f010 */
[----:B------:R-:W-:Y:S01]  /*5b50*/  PLOP3.LUT P0, PT, PT, PT, UP0, 0x80, 0x8 ;  /* 0x000000000008781c */ /* 0x000fe20003f0f008 */
[----:B------:R-:W-:Y:S01]  /*5b60*/  @!UPT UIADD3 URZ, UPT, UPT, URZ, URZ, URZ ;  /* 0x000000fffffff290 */ /* 0x000fe2000fffe0ff */
[----:B------:R-:W-:Y:S11]  /*5b70*/  BRA.U !UP1, `(.L_x_95) ;  /* 0x00000001093c7547 */ /* 0x000ff6000b800000 */
[----:B------:R-:W-:Y:S01]  /*5b80*/  UISETP.NE.U32.AND UP0, UPT, UR46, URZ, UPT ;  /* 0x000000ff2e00728c */ /* 0x000fe2000bf05070 */
[----:B-1----:R-:W-:Y:S01]  /*5b90*/  HFMA2 R0, -RZ, RZ, 0, 5.9604644775390625e-08 ;  /* 0x00000001ff007431 */ /* 0x002fe200000001ff */
[----:B------:R-:W1:Y:S01]  /*5ba0*/  LDCU.64 UR8, c[0x0][0x358] ;  /* 0x00006b00ff0877ac */ /* 0x000e620008000a00 */
[----:B------:R-:W-:Y:S01]  /*5bb0*/  IMAD.MOV.U32 R85, RZ, RZ, 0x1 ;  /* 0x00000001ff557424 */ /* 0x000fe200078e00ff */
[----:B------:R-:W-:Y:S06]  /*5bc0*/  UISETP.NE.AND.EX UP0, UPT, UR47, URZ, UPT, UP0 ;  /* 0x000000ff2f00728c */ /* 0x000fec000bf05300 */
        /* <DEDUP_REMOVED lines=9> */
[----:B--23--:R-:W-:Y:S02]  /*5c60*/  @!P3 IMAD.U32 R41, RZ, RZ, UR4 ;  /* 0x00000004ff29be24 */ /* 0x00cfe4000f8e00ff */
.L_x_95:
[----:B------:R-:W-:Y:S05]  /*5c70*/  @!P4 BRA `(.L_x_96) ;  /* 0x000000000024c947 */ /* 0x000fea0003800000 */
[----:B------:R-:W-:Y:S01]  /*5c80*/  ISETP.NE.U32.AND P3, PT, R80, RZ, PT ;  /* 0x000000ff5000720c */ /* 0x000fe20003f65070 */
[----:B------:R-:W2:Y:S03]  /*5c90*/  LDCU.64 UR4, c[0x0][0x358] ;  /* 0x00006b00ff0477ac */ /* 0x000ea60008000a00 */
[----:B------:R-:W-:Y:S11]  /*5ca0*/  ISETP.NE.AND.EX P3, PT, R81, RZ, PT, P3 ;  /* 0x000000ff5100720c */ /* 0x000ff60003f65330 */
[----:B------:R-:W-:Y:S02]  /*5cb0*/  @!UPT UIADD3 URZ, UPT, UPT, URZ, URZ, URZ ;  /* 0x000000fffffff290 */ /* 0x000fe4000fffe0ff */
[----:B------:R-:W3:Y:S01]  /*5cc0*/  @P3 LDC.64 R2, c[0x0][0x8a8] ;  /* 0x00022a00ff023b82 */ /* 0x000ee20000000a00 */
[----:B-1----:R-:W-:Y:S04]  /*5cd0*/  @P3 IMAD R0, R82, UR36, RZ ;  /* 0x0000002452003c24 */ /* 0x002fe8000f8e02ff */
[----:B---3--:R-:W-:Y:S05]  /*5ce0*/  @P3 IMAD.WIDE R2, R0, 0x4, R2 ;  /* 0x0000000400023825 */ /* 0x008fea00078e0202 */
[----:B--2--5:R2:W5:Y:S02]  /*5cf0*/  @P3 LDG.E R38, desc[UR4][R2.64] ;  /* 0x0000000402263981 */ /* 0x024564000c1e1900 */
[----:B--2---:R-:W3:Y:S02]  /*5d00*/  @!P3 LDC R38, c[0x0][0x8a0] ;  /* 0x00022800ff26bb82 */ /* 0x004ee40000000800 */
.L_x_96:
[----:B-----5:R-:W-:Y:S01]  /*5d10*/  FSETP.NEU.AND P4, PT, R41, RZ, PT ;  /* 0x000000ff2900720b */ /* 0x020fe20003f8d000 */
[----:B------:R-:W-:Y:S01]  /*5d20*/  BSSY B1, `(.L_x_97) ;  /* 0x0000042000017945 */ /* 0x000fe20003800000 */
[----:B------:R-:W-:Y:S01]  /*5d30*/  SEL R6, RZ, 0xffffffff, P2 ;  /* 0xffffffffff067807 */ /* 0x000fe20001000000 */
[----:B------:R-:W-:Y:S01]  /*5d40*/  IMAD.MOV.U32 R100, RZ, RZ, 0x1 ;  /* 0x00000001ff647424 */ /* 0x000fe200078e00ff */
[----:B------:R-:W-:Y:S02]  /*5d50*/  LOP3.LUT P3, RZ, R85, 0xff, RZ, 0xc0, !PT ;  /* 0x000000ff55ff7812 */ /* 0x000fe4000786c0ff */
[----:B------:R-:W-:Y:S02]  /*5d60*/  CS2R R78, SRZ ;  /* 0x00000000004e7805 */ /* 0x000fe4000001ff00 */
[----:B------:R-:W-:Y:S02]  /*5d70*/  @P1 SEL R3, RZ, 0xffffffff, P4 ;  /* 0xffffffffff031807 */ /* 0x000fe40002000000 */
[----:B------:R-:W-:Y:S02]  /*5d80*/  CS2R R76, SRZ ;  /* 0x00000000004c7805 */ /* 0x000fe4000001ff00 */
[----:B------:R-:W-:Y:S02]  /*5d90*/  LEA R2, R93, UR44, 0x3 ;  /* 0x0000002c5d027c11 */ /* 0x000fe4000f8e18ff */
[----:B------:R-:W-:Y:S02]  /*5da0*/  CS2R R74, SRZ ;  /* 0x00000000004a7805 */ /* 0x000fe4000001ff00 */
[----:B------:R-:W-:Y:S02]  /*5db0*/  @P0 SEL R3, R6, R3, !P3 ;  /* 0x0000000306030207 */ /* 0x000fe40005800000 */
[----:B------:R-:W-:Y:S02]  /*5dc0*/  CS2R R72, SRZ ;  /* 0x0000000000487805 */ /* 0x000fe4000001ff00 */
[----:B------:R-:W-:Y:S02]  /*5dd0*/  LEA R71, R36, UR44, 0x3 ;  /* 0x0000002c24477c11 */ /* 0x000fe4000f8e18ff */
[----:B------:R-:W-:Y:S02]  /*5de0*/  @P1 LOP3.LUT R3, R3, 0x1, RZ, 0xc0, !PT ;  /* 0x0000000103031812 */ /* 0x000fe400078ec0ff */
[----:B------:R-:W-:Y:S02]  /*5df0*/  SHF.L.U32 R4, R94, 0x1f, RZ ;  /* 0x0000001f5e047819 */ /* 0x000fe400000006ff */
[----:B------:R-:W-:Y:S02]  /*5e00*/  ISETP.NE.U32.OR P6, PT, R3, 0x1, !P1 ;  /* 0x000000010300780c */ /* 0x000fe40004fc5470 */
[----:B------:R-:W-:Y:S02]  /*5e10*/  PLOP3.LUT P2, PT, PT, PT, UP1, 0x80, 0x8 ;  /* 0x000000000008781c */ /* 0x000fe40003f4f018 */
[----:B------:R-:W-:Y:S02]  /*5e20*/  LEA.HI R39, R36, R36, RZ, 0x1 ;  /* 0x0000002424277211 */ /* 0x000fe400078f08ff */
[----:B------:R-:W-:Y:S02]  /*5e30*/  SEL R3, RZ, 0xffffffff, P4 ;  /* 0xffffffffff037807 */ /* 0x000fe40002000000 */
[----:B------:R-:W-:Y:S01]  /*5e40*/  P2R R102, PR, RZ, 0x40 ;  /* 0x00000040ff667803 */ /* 0x000fe20000000000 */
[C---:B-1----:R-:W-:Y:S01]  /*5e50*/  IMAD.SHL.U32 R0, R39.reuse, 0x80, RZ ;  /* 0x0000008027007824 */ /* 0x042fe200078e00ff */
[----:B------:R-:W-:Y:S03]  /*5e60*/  LOP3.LUT R39, R39, 0xffe, RZ, 0xc0, !PT ;  /* 0x00000ffe27277812 */ /* 0x000fe600078ec0ff */
[----:B------:R-:W-:Y:S02]  /*5e70*/  @P6 SHF.L.U32 R5, R91, 0x1f, RZ ;  /* 0x0000001f5b056819 */ /* 0x000fe400000006ff */
[----:B------:R-:W-:Y:S01]  /*5e80*/  @P2 SEL R3, R6, R3, !P3 ;  /* 0x0000000306032207 */ /* 0x000fe20005800000 */
[----:B------:R-:W-:Y:S01]  /*5e90*/  IMAD.IADD R39, R36, 0x1, -R39 ;  /* 0x0000000124277824 */ /* 0x000fe200078e0a27 */
[----:B------:R-:W1:Y:S01]  /*5ea0*/  @P6 SYNCS.PHASECHK.TRANS64.TRYWAIT P1, [R2+URZ+0x40], R5 ;  /* 0x00004005020065a7 */ /* 0x000e6200080211ff */
[----:B------:R-:W-:Y:S02]  /*5eb0*/  LOP3.LUT R0, R0, 0xffffff00, RZ, 0xc0, !PT ;  /* 0xffffff0000007812 */ /* 0x000fe400078ec0ff */
[----:B------:R-:W-:Y:S03]  /*5ec0*/  LOP3.LUT R3, R3, 0x1, RZ, 0xc0, !PT ;  /* 0x0000000103037812 */ /* 0x000fe600078ec0ff */
[----:B------:R-:W-:Y:S01]  /*5ed0*/  IMAD.IADD R0, R37, 0x1, R0 ;  /* 0x0000000125007824 */ /* 0x000fe200078e0200 */
[----:B------:R-:W-:Y:S03]  /*5ee0*/  ISETP.NE.U32.AND P5, PT, R3, 0x1, PT ;  /* 0x000000010300780c */ /* 0x000fe60003fa5070 */
[----:B------:R-:W-:Y:S01]  /*5ef0*/  IMAD R39, R39, 0x100000, R0 ;  /* 0x0010000027277824 */ /* 0x000fe200078e0200 */
[----:B------:R-:W-:Y:S01]  /*5f00*/  P2R R101, PR, RZ, 0x20 ;  /* 0x00000020ff657803 */ /* 0x000fe20000000000 */
[----:B------:R2:W4:Y:S01]  /*5f10*/  SYNCS.PHASECHK.TRANS64.TRYWAIT P0, [R71+URZ+0xb0], R4 ;  /* 0x0000b004470075a7 */ /* 0x00052200080011ff */
[----:B-1----:R-:W-:Y:S01]  /*5f20*/  @P6 SEL R100, RZ, 0x1, !P1 ;  /* 0x00000001ff646807 */ /* 0x002fe20004800000 */
[----:B--2---:R-:W-:Y:S06]  /*5f30*/  @!P6 BRA `(.L_x_98) ;  /* 0x000000000080e947 */ /* 0x004fec0003800000 */
[----:B------:R-:W-:Y:S01]  /*5f40*/  @P5 IMAD R6, R93, 0x1000, R84 ;  /* 0x000010005d065824 */ /* 0x000fe200078e0254 */
[----:B------:R-:W1:Y:S01]  /*5f50*/  S2R R0, SR_CgaCtaId ;  /* 0x0000000000007919 */ /* 0x000e620000008800 */
[----:B------:R-:W-:Y:S01]  /*5f60*/  ISETP.NE.AND P1, PT, R100, RZ, PT ;  /* 0x000000ff6400720c */ /* 0x000fe20003f25270 */
[----:B------:R-:W-:Y:S01]  /*5f70*/  BSSY B0, `(.L_x_99) ;  /* 0x000000b000007945 */ /* 0x000fe20003800000 */
[----:B------:R-:W-:Y:S01]  /*5f80*/  @P5 VIADD R5, R6, UR44 ;  /* 0x0000002c06055c36 */ /* 0x000fe20008000000 */
[----:B------:R-:W-:Y:S02]  /*5f90*/  CS2R R74, SRZ ;  /* 0x00000000004a7805 */ /* 0x000fe4000001ff00 */
[----:B------:R-:W-:Y:S02]  /*5fa0*/  CS2R R72, SRZ ;  /* 0x0000000000487805 */ /* 0x000fe4000001ff00 */
[----:B------:R-:W-:Y:S01]  /*5fb0*/  CS2R R78, SRZ ;  /* 0x00000000004e7805 */ /* 0x000fe2000001ff00 */
[----:B------:R-:W-:Y:S01]  /*5fc0*/  @P5 IMAD R5, R95, -0x10, R5 ;  /* 0xfffffff05f055824 */ /* 0x000fe200078e0205 */
[----:B------:R-:W-:Y:S04]  /*5fd0*/  CS2R R76, SRZ ;  /* 0x00000000004c7805 */ /* 0x000fe8000001ff00 */
[----:B------:R-:W-:Y:S05]  /*5fe0*/  @P1 BRA `(.L_x_100) ;  /* 0x00000000000c1947 */ /* 0x000fea0003800000 */
[----:B------:R-:W-:Y:S04]  /*5ff0*/  SHF.L.U32 R3, R91, 0x1f, RZ ;  /* 0x0000001f5b037819 */ /* 0x000fe800000006ff */
[----:B------:R-:W2:Y:S02]  /*6000*/  SYNCS.PHASECHK.TRANS64.TRYWAIT P1, [R2+URZ+0x40], R3 ;  /* 0x00004003020075a7 */ /* 0x000ea400080211ff */
[----:B--2---:R-:W-:Y:S05]  /*6010*/  @!P1 BRA `(.L_x_101) ;  /* 0x0000004000089947 */ /* 0x004fea0003800000 */
.L_x_100:
[----:B------:R-:W-:Y:S05]  /*6020*/  BSYNC B0 ;  /* 0x0000000000007941 */ /* 0x000fea0003800000 */
.L_x_99:
[----:B------:R-:W-:Y:S01]  /*6030*/  ISETP.NE.AND P1, PT, R101, RZ, PT ;  /* 0x000000ff6500720c */ /* 0x000fe20003f25270 */
[----:B--2---:R-:W-:Y:S02]  /*6040*/  VIADD R3, R2, 0x60 ;  /* 0x0000006002037836 */ /* 0x004fe40000000000 */
[----:B------:R-:W-:Y:S03]  /*6050*/  VIADD R93, R93, 0x1 ;  /* 0x000000015d5d7836 */ /* 0x000fe60000000000 */
[----:B-1----:R-:W-:Y:S07]  /*6060*/  PRMT R0, R0, 0x654, R3 ;  /* 0x0000065400007816 */ /* 0x002fee0000000003 */
[----:B------:R1:W2:Y:S04]  /*6070*/  @P1 LDS.128 R72, [R6+UR44+0x200] ;  /* 0x0002002c06481984 */ /* 0x0002a80008000c00 */
[----:B------:R1:W1:Y:S01]  /*6080*/  @P1 LDS.128 R76, [R5+0x210] ;  /* 0x00021000054c1984 */ /* 0x0002620000000c00 */
[C---:B------:R-:W-:Y:S01]  /*6090*/  ISETP.NE.AND P1, PT, R93.reuse, 0x4, PT ;  /* 0x000000045d00780c */ /* 0x040fe20003f25270 */
[----:B------:R-:W-:Y:S01]  /*60a0*/  @!PT LDS RZ, [RZ] ;  /* 0x00000000fffff984 */ /* 0x000fe20000000800 */
[----:B------:R-:W-:Y:S01]  /*60b0*/  @!PT LDS RZ, [RZ] ;  /* 0x00000000fffff984 */ /* 0x000fe20000000800 */
[----:B------:R-:W-:Y:S01]  /*60c0*/  @!PT LDS RZ, [RZ] ;  /* 0x00000000fffff984 */ /* 0x000fe20000000800 */
[----:B------:R-:W-:Y:S01]  /*60d0*/  @!PT LDS RZ, [RZ] ;  /* 0x00000000fffff984 */ /* 0x000fe20000000800 */
[----:B------:R5:W-:Y:S06]  /*60e0*/  MEMBAR.ALL.CTA ;  /* 0x0000000000007992 */ /* 0x000bec0000008000 */
[----:B-----5:R-:W5:Y:S01]  /*60f0*/  FENCE.VIEW.ASYNC.S ;  /* 0x00000000000073c6 */ /* 0x020f620000000000 */
[----:B------:R-:W-:Y:S01]  /*6100*/  SEL R93, R93, RZ, P1 ;  /* 0x000000ff5d5d7207 */ /* 0x000fe20000800000 */
[----:B-----5:R5:W-:Y:S02]  /*6110*/  SYNCS.ARRIVE.TRANS64.RED.A1T0 RZ, [R0+URZ], RZ ;  /* 0x000000ff00ff79a7 */ /* 0x020be400081004ff */
[----:B-----5:R-:W-:Y:S04]  /*6120*/  SEL R0, RZ, 0x1, P1 ;  /* 0x00000001ff007807 */ /* 0x020fe80000800000 */
[----:B--2---:R-:W-:Y:S02]  /*6130*/  LOP3.LUT R91, R91, R0, RZ, 0x3c, !PT ;  /* 0x000000005b5b7212 */ /* 0x004fe400078e3cff */
.L_x_98:
[----:B------:R-:W-:Y:S05]  /*6140*/  BSYNC B1 ;  /* 0x0000000000017941 */ /* 0x000fea0003800000 */
.L_x_97:
[----:B------:R-:W-:Y:S04]  /*6150*/  SHF.R.U32.HI R3, RZ, 0x15, R39 ;  /* 0x00000015ff037819 */ /* 0x000fe80000011627 */
[----:B------:R-:W-:Y:S01]  /*6160*/  LOP3.LUT P1, RZ, R3, 0x3, R86, 0x48, !PT ;  /* 0x0000000303ff7812 */ /* 0x000fe20007824856 */
[----:B------:R-:W-:Y:S01]  /*6170*/  @!UPT UIADD3 URZ, UPT, UPT, URZ, URZ, URZ ;  /* 0x000000fffffff290 */ /* 0x000fe2000fffe0ff */
[----:B----4-:R-:W-:Y:S11]  /*6180*/  @P0 BRA `(.L_x_102) ;  /* 0x0000000000080947 */ /* 0x010ff60003800000 */
[----:B------:R-:W2:Y:S02]  /*6190*/  SYNCS.PHASECHK.TRANS64.TRYWAIT P0, [R71+URZ+0xb0], R4 ;  /* 0x0000b004470075a7 */ /* 0x000ea400080011ff */
[----:B--2---:R-:W-:Y:S05]  /*61a0*/  @!P0 BRA `(.L_x_103) ;  /* 0x0000003c00b88947 */ /* 0x004fea0003800000 */
.L_x_102:
[----:B------:R-:W-:Y:S05]  /*61b0*/  @!P1 BRA `(.L_x_104) ;  /* 0x0000000000409947 */ /* 0x000fea0003800000 */
[----:B------:R-:W1:Y:S01]  /*61c0*/  LDCU.64 UR8, c[0x4][0x78] ;  /* 0x01000f00ff0877ac */ /* 0x000e620008000a00 */
[----:B------:R-:W-:Y:S01]  /*61d0*/  MOV R3, 0x0 ;  /* 0x0000000000037802 */ /* 0x000fe20000000f00 */
[----:B------:R-:W-:Y:S02]  /*61e0*/  HFMA2 R12, -RZ, RZ, 0, 5.9604644775390625e-08 ;  /* 0x00000001ff0c7431 */ /* 0x000fe400000001ff */
[----:B------:R-:W-:Y:S02]  /*61f0*/  IMAD.MOV.U32 R8, RZ, RZ, 0x192 ;  /* 0x00000192ff087424 */ /* 0x000fe400078e00ff */
[----:B------:R-:W-:Y:S01]  /*6200*/  IMAD.MOV.U32 R13, RZ, RZ, RZ ;  /* 0x000000ffff0d7224 */ /* 0x000fe200078e00ff */
[----:B------:R-:W4:Y:S01]  /*6210*/  LDCU.64 UR6, c[0x4][0x80] ;  /* 0x01001000ff0677ac */ /* 0x000f220008000a00 */
[----:B------:R-:W3:Y:S01]  /*6220*/  LDC.64 R2, c[0x4][R3] ;  /* 0x0100000003027b82 */ /* 0x000ee20000000a00 */
[----:B------:R-:W5:Y:S01]  /*6230*/  LDCU.64 UR4, c[0x4][0x18] ;  /* 0x01000300ff0477ac */ /* 0x000f620008000a00 */
[----:B-1----:R-:W-:Y:S01]  /*6240*/  MOV R5, UR9 ;  /* 0x0000000900057c02 */ /* 0x002fe20008000f00 */
[----:B--2---:R-:W-:Y:S01]  /*6250*/  IMAD.U32 R4, RZ, RZ, UR8 ;  /* 0x00000008ff047e24 */ /* 0x004fe2000f8e00ff */
[----:B----4-:R-:W-:Y:S01]  /*6260*/  MOV R7, UR7 ;  /* 0x0000000700077c02 */ /* 0x010fe20008000f00 */
[----:B------:R-:W-:Y:S01]  /*6270*/  IMAD.U32 R6, RZ, RZ, UR6 ;  /* 0x00000006ff067e24 */ /* 0x000fe2000f8e00ff */
[----:B-----5:R-:W-:Y:S01]  /*6280*/  MOV R11, UR5 ;  /* 0x00000005000b7c02 */ /* 0x020fe20008000f00 */
[----:B------:R-:W-:Y:S02]  /*6290*/  IMAD.U32 R10, RZ, RZ, UR4 ;  /* 0x00000004ff0a7e24 */ /* 0x000fe4000f8e00ff */
[----:B------:R-:W-:Y:S07]  /*62a0*/  LEPC R20, `(.L_x_104) ;  /* 0x000000001014794e */ /* 0x000fee0000000000 */
[----:B---3--:R-:W-:Y:S05]  /*62b0*/  CALL.ABS.NOINC R2 ;  /* 0x0000000002007343 */ /* 0x008fea0003c00000 */
.L_x_104:
[-C--:B------:R-:W-:Y:S01]  /*62c0*/  F2FP.F16.E4M3.UNPACK_B R42, R72.reuse ;  /* 0x00000048ff2a723e */ /* 0x080fe200020006ff */
[----:B------:R-:W-:Y:S05]  /*62d0*/  WARPSYNC.ALL ;  /* 0x0000000000007948 */ /* 0x000fea0003800000 */
[----:B------:R-:W-:Y:S01]  /*62e0*/  R2UR UR4, R39 ;  /* 0x00000000270472ca */ /* 0x000fe200000e0000 */
[--C-:B------:R-:W-:Y:S01]  /*62f0*/  HADD2.F32 R40, -RZ, R42.reuse.H0_H0 ;  /* 0x2000002aff287230 */ /* 0x100fe20000004100 */
[----:B------:R-:W-:Y:S01]  /*6300*/  F2FP.F16.E4M3.UNPACK_B R43, R72.H1 ;  /* 0x00000048ff2b723e */ /* 0x000fe200030006ff */
[----:B------:R-:W-:Y:S01]  /*6310*/  HADD2.F32 R42, -RZ, R42.H1_H1 ;  /* 0x3000002aff2a7230 */ /* 0x000fe20000004100 */
[-C--:B------:R-:W-:Y:S01]  /*6320*/  F2FP.F16.E4M3.UNPACK_B R45, R73.reuse ;  /* 0x00000049ff2d723e */ /* 0x080fe200020006ff */
[----:B------:R-:W-:Y:S01]  /*6330*/  BSSY.RECONVERGENT B0, `(.L_x_105) ;  /* 0x0000099000007945 */ /* 0x000fe20003800200 */
[----:B------:R-:W-:Y:S01]  /*6340*/  F2FP.F16.E4M3.UNPACK_B R47, R73.H1 ;  /* 0x00000049ff2f723e */ /* 0x000fe200030006ff */
[--C-:B------:R-:W-:Y:S01]  /*6350*/  HADD2.F32 R44, -RZ, R43.reuse.H0_H0 ;  /* 0x2000002bff2c7230 */ /* 0x100fe20000004100 */
[-C--:B------:R-:W-:Y:S01]  /*6360*/  F2FP.F16.E4M3.UNPACK_B R49, R74.reuse ;  /* 0x0000004aff31723e */ /* 0x080fe200020006ff */
[----:B------:R-:W-:Y:S01]  /*6370*/  HADD2.F32 R46, -RZ, R43.H1_H1 ;  /* 0x3000002bff2e7230 */ /* 0x000fe20000004100 */
[----:B------:R-:W-:Y:S01]  /*6380*/  F2FP.F16.E4M3.UNPACK_B R51, R74.H1 ;  /* 0x0000004aff33723e */ /* 0x000fe200030006ff */
[--C-:B------:R-:W-:Y:S01]  /*6390*/  HADD2.F32 R43, -RZ, R45.reuse.H0_H0 ;  /* 0x2000002dff2b7230 */ /* 0x100fe20000004100 */
[-C--:B------:R-:W-:Y:S01]  /*63a0*/  F2FP.F16.E4M3.UNPACK_B R53, R75.reuse ;  /* 0x0000004bff35723e */ /* 0x080fe200020006ff */
[----:B-12---:R-:W-:Y:S01]  /*63b0*/  LDTM.16dp32bit_t0_t15.x32 R4, tmem[UR4] ;  /* 0x00000004000479ee */ /* 0x006fe20008a80000 */
[----:B------:R-:W3:Y:S01]  /*63c0*/  LDTM.16dp32bit_t16_t31.x32 R4, tmem[UR4+0x20] ;  /* 0x00002004000479ee */ /* 0x000ee20008aa0000 */
[----:B------:R-:W-:Y:S01]  /*63d0*/  IADD3 R112, PT, PT, R84, UR44, RZ ;  /* 0x0000002c54707c10 */ /* 0x000fe2000fffe0ff */
[----:B------:R-:W-:Y:S01]  /*63e0*/  HADD2.F32 R48, -RZ, R45.H1_H1 ;  /* 0x3000002dff307230 */ /* 0x000fe20000004100 */
[----:B------:R-:W-:Y:S01]  /*63f0*/  SHF.L.U32 R103, R90, 0x4, RZ ;  /* 0x000000045a677819 */ /* 0x000fe200000006ff */
[----:B------:R-:W-:Y:S01]  /*6400*/  HADD2.F32 R52, -RZ, R49.H1_H1 ;  /* 0x30000031ff347230 */ /* 0x000fe20000004100 */
[----:B------:R-:W-:Y:S01]  /*6410*/  F2FP.F16.E4M3.UNPACK_B R55, R75.H1 ;  /* 0x0000004bff37723e */ /* 0x000fe200030006ff */
[----:B------:R-:W-:Y:S01]  /*6420*/  HADD2.F32 R56, -RZ, R53.H1_H1 ;  /* 0x30000035ff387230 */ /* 0x000fe20000004100 */
[-C--:B------:R-:W-:Y:S01]  /*6430*/  F2FP.F16.E4M3.UNPACK_B R57, R76.reuse ;  /* 0x0000004cff39723e */ /* 0x080fe200020006ff */
[--C-:B------:R-:W-:Y:S01]  /*6440*/  HADD2.F32 R45, -RZ, R47.reuse.H0_H0 ;  /* 0x2000002fff2d7230 */ /* 0x100fe20000004100 */
[----:B------:R-:W-:Y:S01]  /*6450*/  F2FP.F16.E4M3.UNPACK_B R59, R76.H1 ;  /* 0x0000004cff3b723e */ /* 0x000fe200030006ff */
[----:B------:R-:W-:Y:S01]  /*6460*/  HADD2.F32 R50, -RZ, R47.H1_H1 ;  /* 0x3000002fff327230 */ /* 0x000fe20000004100 */
[-C--:B------:R-:W-:Y:S01]  /*6470*/  F2FP.F16.E4M3.UNPACK_B R61, R77.reuse ;  /* 0x0000004dff3d723e */ /* 0x080fe200020006ff */
[----:B------:R-:W-:Y:S01]  /*6480*/  HADD2.F32 R47, -RZ, R49.H0_H0 ;  /* 0x20000031ff2f7230 */ /* 0x000fe20000004100 */
[----:B------:R-:W-:Y:S01]  /*6490*/  F2FP.F16.E4M3.UNPACK_B R63, R77.H1 ;  /* 0x0000004dff3f723e */ /* 0x000fe200030006ff */
[----:B------:R-:W-:Y:S01]  /*64a0*/  HADD2.F32 R60, -RZ, R57.H1_H1 ;  /* 0x30000039ff3c7230 */ /* 0x000fe20000004100 */
[-C--:B------:R-:W-:Y:S01]  /*64b0*/  F2FP.F16.E4M3.UNPACK_B R65, R78.reuse ;  /* 0x0000004eff41723e */ /* 0x080fe200020006ff */
[----:B------:R-:W-:Y:S01]  /*64c0*/  HADD2.F32 R64, -RZ, R61.H1_H1 ;  /* 0x3000003dff407230 */ /* 0x000fe20000004100 */
[----:B------:R-:W-:Y:S01]  /*64d0*/  F2FP.F16.E4M3.UNPACK_B R67, R78.H1 ;  /* 0x0000004eff43723e */ /* 0x000fe200030006ff */
[----:B------:R-:W-:Y:S01]  /*64e0*/  HADD2.F32 R49, -RZ, R51.H0_H0 ;  /* 0x20000033ff317230 */ /* 0x000fe20000004100 */
[----:B------:R-:W-:Y:S01]  /*64f0*/  ISETP.NE.AND P0, PT, R97, RZ, PT ;  /* 0x000000ff6100720c */ /* 0x000fe20003f05270 */
[----:B------:R-:W-:Y:S01]  /*6500*/  HADD2.F32 R68, -RZ, R65.H1_H1 ;  /* 0x30000041ff447230 */ /* 0x000fe20000004100 */
[----:B------:R-:W-:Y:S01]  /*6510*/  ISETP.NE.AND P6, PT, R102, RZ, PT ;  /* 0x000000ff6600720c */ /* 0x000fe20003fc5270 */
[----:B------:R-:W-:Y:S02]  /*6520*/  HADD2.F32 R54, -RZ, R51.H1_H1 ;  /* 0x30000033ff367230 */ /* 0x000fe40000004100 */
[C---:B---3--:R-:W-:Y:S01]  /*6530*/  FMUL R0, R38.reuse, R4 ;  /* 0x0000000426007220 */ /* 0x048fe20000400000 */
[C---:B------:R-:W-:Y:S01]  /*6540*/  FMUL R2, R38.reuse, R5 ;  /* 0x0000000526027220 */ /* 0x040fe20000400000 */
[C---:B------:R-:W-:Y:S01]  /*6550*/  FMUL R4, R38.reuse, R8 ;  /* 0x0000000826047220 */ /* 0x040fe20000400000 */
[C---:B------:R-:W-:Y:S01]  /*6560*/  FMUL R5, R38.reuse, R9 ;  /* 0x0000000926057220 */ /* 0x040fe20000400000 */
[C---:B------:R-:W-:Y:S01]  /*6570*/  FFMA R0, R41.reuse, R40, R0 ;  /* 0x0000002829007223 */ /* 0x040fe20000000000 */
[C---:B------:R-:W-:Y:S01]  /*6580*/  FFMA R2, R41.reuse, R42, R2 ;  /* 0x0000002a29027223 */ /* 0x040fe20000000002 */
[C---:B------:R-:W-:Y:S01]  /*6590*/  FMUL R8, R38.reuse, R12 ;  /* 0x0000000c26087220 */ /* 0x040fe20000400000 */
[C---:B------:R-:W-:Y:S01]  /*65a0*/  FMUL R9, R38.reuse, R13 ;  /* 0x0000000d26097220 */ /* 0x040fe20000400000 */
[----:B------:R-:W-:Y:S02]  /*65b0*/  HADD2.F32 R51, -RZ, R53.H0_H0 ;  /* 0x20000035ff337230 */ /* 0x000fe40000004100 */
[C---:B------:R-:W-:Y:S01]  /*65c0*/  FMUL R12, R38.reuse, R16 ;  /* 0x00000010260c7220 */ /* 0x040fe20000400000 */
        /* <DEDUP_REMOVED lines=13> */
[C---:B------:R-:W-:Y:S01]  /*66a0*/  FFMA R3, R41.reuse, R44, R3 ;  /* 0x0000002c29037223 */ /* 0x040fe20000000003 */
[----:B------:R-:W-:Y:S01]  /*66b0*/  F2FP.F16.E4M3.UNPACK_B R40, R79 ;  /* 0x0000004fff28723e */ /* 0x000fe200020006ff */
[C---:B------:R-:W-:Y:S01]  /*66c0*/  FFMA R7, R41.reuse, R46, R7 ;  /* 0x0000002e29077223 */ /* 0x040fe20000000007 */
[C---:B------:R-:W-:Y:S01]  /*66d0*/  FFMA R4, R41.reuse, R43, R4 ;  /* 0x0000002b29047223 */ /* 0x040fe20000000004 */
[----:B------:R-:W-:Y:S01]  /*66e0*/  F2FP.F16.E4M3.UNPACK_B R42, R79.H1 ;  /* 0x0000004fff2a723e */ /* 0x000fe200030006ff */
[C---:B------:R-:W-:Y:S01]  /*66f0*/  FFMA R5, R41.reuse, R48, R5 ;  /* 0x0000003029057223 */ /* 0x040fe20000000005 */
[----:B------:R-:W-:Y:S01]  /*6700*/  FFMA R6, R41, R45, R6 ;  /* 0x0000002d29067223 */ /* 0x000fe20000000006 */
[----:B------:R-:W-:Y:S01]  /*6710*/  F2FP.SATFINITE.E4M3.F32.PACK_AB_MERGE_C R99, R7, R3, RZ ;  /* 0x000000030763723e */ /* 0x000fe200048070ff */
[C---:B------:R-:W-:Y:S01]  /*6720*/  FFMA R11, R41.reuse, R50, R11 ;  /* 0x00000032290b7223 */ /* 0x040fe2000000000b */
[C---:B------:R-:W-:Y:S01]  /*6730*/  FFMA R8, R41.reuse, R47, R8 ;  /* 0x0000002f29087223 */ /* 0x040fe20000000008 */
[----:B------:R-:W-:Y:S01]  /*6740*/  FMUL R10, R38, R14 ;  /* 0x0000000e260a7220 */ /* 0x000fe20000400000 */
[----:B------:R-:W-:Y:S01]  /*6750*/  F2FP.SATFINITE.E4M3.F32.PACK_AB_MERGE_C R104, R2, R0, R99 ;  /* 0x000000000268723e */ /* 0x000fe20004807063 */
[----:B------:R-:W-:Y:S01]  /*6760*/  FFMA R9, R41, R52, R9 ;  /* 0x0000003429097223 */ /* 0x000fe20000000009 */
[----:B------:R-:W-:Y:S01]  /*6770*/  F2FP.SATFINITE.E4M3.F32.PACK_AB_MERGE_C R105, R11, R6, RZ ;  /* 0x000000060b69723e */ /* 0x000fe200048070ff */
[----:B------:R-:W-:Y:S01]  /*6780*/  FFMA R10, R41, R49, R10 ;  /* 0x00000031290a7223 */ /* 0x000fe2000000000a */
[----:B------:R-:W-:Y:S01]  /*6790*/  IADD3 R99, PT, PT, R112, R103, RZ ;  /* 0x0000006770637210 */ /* 0x000fe20007ffe0ff */
[C---:B------:R-:W-:Y:S01]  /*67a0*/  FMUL R15, R38.reuse, R15 ;  /* 0x0000000f260f7220 */ /* 0x040fe20000400000 */
[--C-:B------:R-:W-:Y:S01]  /*67b0*/  HADD2.F32 R53, -RZ, R55.reuse.H0_H0 ;  /* 0x20000037ff357230 */ /* 0x100fe20000004100 */
[----:B------:R-:W-:Y:S01]  /*67c0*/  F2FP.SATFINITE.E4M3.F32.PACK_AB_MERGE_C R105, R5, R4, R105 ;  /* 0x000000040569723e */ /* 0x000fe20004807069 */
[----:B------:R-:W-:Y:S02]  /*67d0*/  HADD2.F32 R58, -RZ, R55.H1_H1 ;  /* 0x30000037ff3a7230 */ /* 0x000fe40000004100 */
[C---:B------:R-:W-:Y:S01]  /*67e0*/  FFMA R15, R41.reuse, R54, R15 ;  /* 0x00000036290f7223 */ /* 0x040fe2000000000f */
[C---:B------:R-:W-:Y:S01]  /*67f0*/  FFMA R12, R41.reuse, R51, R12 ;  /* 0x00000033290c7223 */ /* 0x040fe2000000000c */
[C---:B------:R-:W-:Y:S01]  /*6800*/  FFMA R13, R41.reuse, R56, R13 ;  /* 0x00000038290d7223 */ /* 0x040fe2000000000d */
[----:B------:R-:W-:Y:S02]  /*6810*/  HADD2.F32 R55, -RZ, R57.H0_H0 ;  /* 0x20000039ff377230 */ /* 0x000fe40000004100 */
[C---:B------:R-:W-:Y:S01]  /*6820*/  FMUL R14, R38.reuse, R18 ;  /* 0x00000012260e7220 */ /* 0x040fe20000400000 */
[C---:B------:R-:W-:Y:S01]  /*6830*/  FMUL R19, R38.reuse, R19 ;  /* 0x0000001326137220 */ /* 0x040fe20000400000 */
[--C-:B------:R-:W-:Y:S02]  /*6840*/  HADD2.F32 R57, -RZ, R59.reuse.H0_H0 ;  /* 0x2000003bff397230 */ /* 0x100fe40000004100 */
[C---:B------:R-:W-:Y:S01]  /*6850*/  FMUL R18, R38.reuse, R22 ;  /* 0x0000001626127220 */ /* 0x040fe20000400000 */
[C---:B------:R-:W-:Y:S01]  /*6860*/  FFMA R14, R41.reuse, R53, R14 ;  /* 0x00000035290e7223 */ /* 0x040fe2000000000e */
[----:B------:R-:W-:Y:S02]  /*6870*/  HADD2.F32 R62, -RZ, R59.H1_H1 ;  /* 0x3000003bff3e7230 */ /* 0x000fe40000004100 */
[C---:B------:R-:W-:Y:S01]  /*6880*/  FFMA R19, R41.reuse, R58, R19 ;  /* 0x0000003a29137223 */ /* 0x040fe20000000013 */
[----:B------:R-:W-:Y:S02]  /*6890*/  HADD2.F32 R59, -RZ, R61.H0_H0 ;  /* 0x2000003dff3b7230 */ /* 0x000fe40000004100 */
[C---:B------:R-:W-:Y:S01]  /*68a0*/  FMUL R23, R38.reuse, R23 ;  /* 0x0000001726177220 */ /* 0x040fe20000400000 */
[C---:B------:R-:W-:Y:S01]  /*68b0*/  FFMA R16, R41.reuse, R55, R16 ;  /* 0x0000003729107223 */ /* 0x040fe20000000010 */
[C---:B------:R-:W-:Y:S01]  /*68c0*/  FFMA R17, R41.reuse, R60, R17 ;  /* 0x0000003c29117223 */ /* 0x040fe20000000011 */
[--C-:B------:R-:W-:Y:S02]  /*68d0*/  HADD2.F32 R61, -RZ, R63.reuse.H0_H0 ;  /* 0x2000003fff3d7230 */ /* 0x100fe40000004100 */
[C---:B------:R-:W-:Y:S01]  /*68e0*/  FFMA R18, R41.reuse, R57, R18 ;  /* 0x0000003929127223 */ /* 0x040fe20000000012 */
[----:B------:R-:W-:Y:S02]  /*68f0*/  HADD2.F32 R66, -RZ, R63.H1_H1 ;  /* 0x3000003fff427230 */ /* 0x000fe40000004100 */
[C---:B------:R-:W-:Y:S01]  /*6900*/  FMUL R22, R38.reuse, R26 ;  /* 0x0000001a26167220 */ /* 0x040fe20000400000 */
[----:B------:R-:W-:Y:S02]  /*6910*/  HADD2.F32 R63, -RZ, R65.H0_H0 ;  /* 0x20000041ff3f7230 */ /* 0x000fe40000004100 */
[C---:B------:R-:W-:Y:S01]  /*6920*/  FFMA R23, R41.reuse, R62, R23 ;  /* 0x0000003e29177223 */ /* 0x040fe20000000017 */
[C---:B------:R-:W-:Y:S01]  /*6930*/  FMUL R27, R38.reuse, R27 ;  /* 0x0000001b261b7220 */ /* 0x040fe20000400000 */
[C---:B------:R-:W-:Y:S01]  /*6940*/  FFMA R20, R41.reuse, R59, R20 ;  /* 0x0000003b29147223 */ /* 0x040fe20000000014 */
[C---:B------:R-:W-:Y:S01]  /*6950*/  FFMA R21, R41.reuse, R64, R21 ;  /* 0x0000004029157223 */ /* 0x040fe20000000015 */
[--C-:B------:R-:W-:Y:S02]  /*6960*/  HADD2.F32 R65, -RZ, R67.reuse.H0_H0 ;  /* 0x20000043ff417230 */ /* 0x100fe40000004100 */
[C---:B------:R-:W-:Y:S01]  /*6970*/  FFMA R22, R41.reuse, R61, R22 ;  /* 0x0000003d29167223 */ /* 0x040fe20000000016 */
[----:B------:R-:W-:Y:S02]  /*6980*/  HADD2.F32 R70, -RZ, R67.H1_H1 ;  /* 0x30000043ff467230 */ /* 0x000fe40000004100 */
[C---:B------:R-:W-:Y:S01]  /*6990*/  FMUL R26, R38.reuse, R30 ;  /* 0x0000001e261a7220 */ /* 0x040fe20000400000 */
[--C-:B------:R-:W-:Y:S02]  /*69a0*/  HADD2.F32 R67, -RZ, R40.reuse.H0_H0 ;  /* 0x20000028ff437230 */ /* 0x100fe40000004100 */
[C---:B------:R-:W-:Y:S01]  /*69b0*/  FFMA R27, R41.reuse, R66, R27 ;  /* 0x00000042291b7223 */ /* 0x040fe2000000001b */
[C---:B------:R-:W-:Y:S01]  /*69c0*/  FMUL R31, R38.reuse, R31 ;  /* 0x0000001f261f7220 */ /* 0x040fe20000400000 */
[C---:B------:R-:W-:Y:S01]  /*69d0*/  FFMA R24, R41.reuse, R63, R24 ;  /* 0x0000003f29187223 */ /* 0x040fe20000000018 */
[----:B------:R-:W-:Y:S02]  /*69e0*/  HADD2.F32 R40, -RZ, R40.H1_H1 ;  /* 0x30000028ff287230 */ /* 0x000fe40000004100 */
[C---:B------:R-:W-:Y:S01]  /*69f0*/  FFMA R25, R41.reuse, R68, R25 ;  /* 0x0000004429197223 */ /* 0x040fe20000000019 */
[--C-:B------:R-:W-:Y:S02]  /*6a00*/  HADD2.F32 R69, -RZ, R42.reuse.H0_H0 ;  /* 0x2000002aff457230 */ /* 0x100fe40000004100 */
[C---:B------:R-:W-:Y:S01]  /*6a10*/  FFMA R26, R41.reuse, R65, R26 ;  /* 0x00000041291a7223 */ /* 0x040fe2000000001a */
[----:B------:R-:W-:Y:S02]  /*6a20*/  HADD2.F32 R42, -RZ, R42.H1_H1 ;  /* 0x3000002aff2a7230 */ /* 0x000fe40000004100 */
[C---:B------:R-:W-:Y:S01]  /*6a30*/  FMUL R30, R38.reuse, R34 ;  /* 0x00000022261e7220 */ /* 0x040fe20000400000 */
[----:B------:R-:W-:Y:S01]  /*6a40*/  FFMA R31, R41, R70, R31 ;  /* 0x00000046291f7223 */ /* 0x000fe2000000001f */
[----:B------:R-:W-:Y:S01]  /*6a50*/  FMUL R35, R38, R35 ;  /* 0x0000002326237220 */ /* 0x000fe20000400000 */
[----:B------:R-:W-:Y:S01]  /*6a60*/  F2FP.SATFINITE.E4M3.F32.PACK_AB_MERGE_C R106, R15, R10, RZ ;  /* 0x0000000a0f6a723e */ /* 0x000fe200048070ff */
[----:B------:R-:W-:Y:S01]  /*6a70*/  FFMA R28, R41, R67, R28 ;  /* 0x00000043291c7223 */ /* 0x000fe2000000001c */
[----:B------:R-:W-:Y:S01]  /*6a80*/  F2FP.SATFINITE.E4M3.F32.PACK_AB_MERGE_C R107, R19, R14, RZ ;  /* 0x0000000e136b723e */ /* 0x000fe200048070ff */
[C---:B------:R-:W-:Y:S01]  /*6a90*/  FFMA R29, R41.reuse, R40, R29 ;  /* 0x00000028291d7223 */ /* 0x040fe2000000001d */
[C---:B------:R-:W-:Y:S01]  /*6aa0*/  FFMA R30, R41.reuse, R69, R30 ;  /* 0x00000045291e7223 */ /* 0x040fe2000000001e */
[----:B------:R-:W-:Y:S01]  /*6ab0*/  FFMA R35, R41, R42, R35 ;  /* 0x0000002a29237223 */ /* 0x000fe20000000023 */
[----:B------:R-:W-:Y:S02]  /*6ac0*/  F2FP.SATFINITE.E4M3.F32.PACK_AB_MERGE_C R106, R9, R8, R106 ;  /* 0x00000008096a723e */ /* 0x000fe4000480706a */
[----:B------:R-:W-:Y:S02]  /*6ad0*/  F2FP.SATFINITE.E4M3.F32.PACK_AB_MERGE_C R107, R13, R12, R107 ;  /* 0x0000000c0d6b723e */ /* 0x000fe4000480706b */
[----:B------:R-:W-:Y:S02]  /*6ae0*/  F2FP.SATFINITE.E4M3.F32.PACK_AB_MERGE_C R108, R23, R18, RZ ;  /* 0x00000012176c723e */ /* 0x000fe400048070ff */
[----:B------:R-:W-:Y:S01]  /*6af0*/  F2FP.SATFINITE.E4M3.F32.PACK_AB_MERGE_C R109, R27, R22, RZ ;  /* 0x000000161b6d723e */ /* 0x000fe200048070ff */
[----:B------:R1:W-:Y:S01]  /*6b00*/  STS.128 [R84+UR44+0x4200], R104 ;  /* 0x0042006854007988 */ /* 0x0003e20008000c2c */
[----:B------:R-:W-:Y:S02]  /*6b10*/  F2FP.SATFINITE.E4M3.F32.PACK_AB_MERGE_C R113, R31, R26, RZ ;  /* 0x0000001a1f71723e */ /* 0x000fe400048070ff */
[----:B------:R-:W-:Y:S02]  /*6b20*/  F2FP.SATFINITE.E4M3.F32.PACK_AB_MERGE_C R114, R35, R30, RZ ;  /* 0x0000001e2372723e */ /* 0x000fe400048070ff */
[----:B------:R-:W-:Y:S02]  /*6b30*/  F2FP.SATFINITE.E4M3.F32.PACK_AB_MERGE_C R108, R17, R16, R108 ;  /* 0x00000010116c723e */ /* 0x000fe4000480706c */
[----:B------:R-:W-:Y:S02]  /*6b40*/  F2FP.SATFINITE.E4M3.F32.PACK_AB_MERGE_C R109, R21, R20, R109 ;  /* 0x00000014156d723e */ /* 0x000fe4000480706d */
[----:B------:R-:W-:Y:S02]  /*6b50*/  F2FP.SATFINITE.E4M3.F32.PACK_AB_MERGE_C R110, R25, R24, R113 ;  /* 0x00000018196e723e */ /* 0x000fe40004807071 */
[----:B------:R-:W-:Y:S02]  /*6b60*/  F2FP.SATFINITE.E4M3.F32.PACK_AB_MERGE_C R111, R29, R28, R114 ;  /* 0x0000001c1d6f723e */ /* 0x000fe40004807072 */
[----:B------:R-:W-:Y:S02]  /*6b70*/  LEA R112, R93, UR44, 0x3 ;  /* 0x0000002c5d707c11 */ /* 0x000fe4000f8e18ff */
[----:B------:R-:W-:Y:S01]  /*6b80*/  @P6 SHF.L.U32 R113, R91, 0x1f, RZ ;  /* 0x0000001f5b716819 */ /* 0x000fe200000006ff */
[----:B------:R1:W-:Y:S01]  /*6b90*/  STS.128 [R99+0x4210], R108 ;  /* 0x0042106c63007388 */ /* 0x0003e20000000c00 */
[----:B------:R-:W-:Y:S01]  /*6ba0*/  @!PT LDS RZ, [RZ] ;  /* 0x00000000fffff984 */ /* 0x000fe20000000800 */
[----:B------:R-:W-:Y:S01]  /*6bb0*/  @!PT LDS RZ, [RZ] ;  /* 0x00000000fffff984 */ /* 0x000fe20000000800 */
[----:B------:R-:W-:Y:S01]  /*6bc0*/  @!PT LDS RZ, [RZ] ;  /* 0x00000000fffff984 */ /* 0x000fe20000000800 */
[----:B------:R-:W-:Y:S01]  /*6bd0*/  @!PT LDS RZ, [RZ] ;  /* 0x00000000fffff984 */ /* 0x000fe20000000800 */
[----:B------:R2:W-:Y:S07]  /*6be0*/  MEMBAR.ALL.CTA ;  /* 0x0000000000007992 */ /* 0x0005ee0000008000 */
[----:B--2---:R-:W2:Y:S02]  /*6bf0*/  FENCE.VIEW.ASYNC.S ;  /* 0x00000000000073c6 */ /* 0x004ea40000000000 */
[----:B--2---:R-:W-:Y:S06]  /*6c00*/  BAR.SYNC.DEFER_BLOCKING 0x1, 0x80 ;  /* 0x0042000000007b1d */ /* 0x004fec0000010000 */
[----:B------:R-:W-:Y:S05]  /*6c10*/  @P0 BRA `(.L_x_106) ;  /* 0x0000000000280947 */ /* 0x000fea0003800000 */
[----:B------:R-:W-:Y:S01]  /*6c20*/  UIADD3 UR4, UPT, UPT, UR44, 0x4200, URZ ;  /* 0x000042002c047890 */ /* 0x000fe2000fffe0ff */
[----:B------:R-:W-:Y:S05]  /*6c30*/  UMOV UR51, UR36 ;  /* 0x0000002400337c82 */ /* 0x000fea0008000000 */
[----:B------:R-:W-:Y:S01]  /*6c40*/  MOV R96, UR4 ;  /* 0x0000000400607c02 */ /* 0x000fe20008000f00 */
[----:B------:R-:W-:Y:S03]  /*6c50*/  UIADD3 UR4, UP0, UPT, UR62, 0x680, URZ ;  /* 0x000006803e047890 */ /* 0x000fe6000ff1e0ff */
[----:B------:R-:W-:Y:S01]  /*6c60*/  R2UR UR48, R96 ;  /* 0x00000000603072ca */ /* 0x000fe200000e0000 */
[----:B------:R-:W-:Y:S11]  /*6c70*/  UIADD3.X UR5, UPT, UPT, URZ, UR63, URZ, UP0, !UPT ;  /* 0x0000003fff057290 */ /* 0x000ff600087fe4ff */
[----:B------:R-:W-:Y:S01]  /*6c80*/  @!UPT UIADD3 URZ, UPT, UPT, URZ, URZ, URZ ;  /* 0x000000fffffff290 */ /* 0x000fe2000fffe0ff */
[----:B------:R2:W-:Y:S01]  /*6c90*/  UTMASTG.3D [UR48], [UR4] ;  /* 0x00000030040073b5 */ /* 0x0005e20008010000 */
[----:B------:R0:W-:Y:S01]  /*6ca0*/  UTMACMDFLUSH ;  /* 0x00000000000079b7 */ /* 0x0001e20000000000 */
[----:B--2---:R-:W-:Y:S04]  /*6cb0*/  DEPBAR.LE SB0, 0x1 ;  /* 0x000080400000791a */ /* 0x004fe80000000000 */
.L_x_106:
[----:B------:R-:W-:Y:S05]  /*6cc0*/  BSYNC.RECONVERGENT B0 ;  /* 0x0000000000007941 */ /* 0x000fea0003800200 */
.L_x_105:
[----:B------:R-:W-:Y:S06]  /*6cd0*/  BAR.SYNC.DEFER_BLOCKING 0x1, 0x80 ;  /* 0x0042000000007b1d */ /* 0x000fec0000010000 */
[----:B------:R-:W2:Y:S01]  /*6ce0*/  @P6 SYNCS.PHASECHK.TRANS64.TRYWAIT P0, [R112+URZ+0x40], R113 ;  /* 0x00004071700065a7 */ /* 0x000ea200080011ff */
[----:B------:R-:W-:Y:S01]  /*6cf0*/  BSSY B1, `(.L_x_107) ;  /* 0x0000020000017945 */ /* 0x000fe20003800000 */
[----:B--2---:R-:W-:Y:S03]  /*6d00*/  @P6 SEL R100, RZ, 0x1, !P0 ;  /* 0x00000001ff646807 */ /* 0x004fe60004000000 */
[----:B------:R-:W-:Y:S05]  /*6d10*/  @!P6 BRA `(.L_x_108) ;  /* 0x000000000074e947 */ /* 0x000fea0003800000 */
[----:B------:R-:W-:Y:S01]  /*6d20*/  ISETP.NE.AND P1, PT, R101, RZ, PT ;  /* 0x000000ff6500720c */ /* 0x000fe20003f25270 */
[----:B------:R-:W2:Y:S01]  /*6d30*/  S2R R0, SR_CgaCtaId ;  /* 0x0000000000007919 */ /* 0x000ea20000008800 */
[----:B------:R-:W-:Y:S01]  /*6d40*/  ISETP.NE.AND P0, PT, R100, RZ, PT ;  /* 0x000000ff6400720c */ /* 0x000fe20003f05270 */
[----:B------:R-:W-:Y:S10]  /*6d50*/  BSSY B0, `(.L_x_109) ;  /* 0x0000008000007945 */ /* 0x000ff40003800000 */
[----:B------:R-:W-:Y:S05]  /*6d60*/  @P1 IMAD R2, R93, 0x1000, R84 ;  /* 0x000010005d021824 */ /* 0x000fea00078e0254 */
[----:B------:R-:W-:Y:S05]  /*6d70*/  @P1 IADD3 R4, PT, PT, R2, UR44, RZ ;  /* 0x0000002c02041c10 */ /* 0x000fea000fffe0ff */
[----:B------:R-:W-:Y:S01]  /*6d80*/  @P1 IMAD.IADD R4, R4, 0x1, R103 ;  /* 0x0000000104041824 */ /* 0x000fe200078e0267 */
[----:B------:R-:W-:Y:S06]  /*6d90*/  @P0 BRA `(.L_x_110) ;  /* 0x00000000000c0947 */ /* 0x000fec0003800000 */
[----:B------:R-:W-:Y:S04]  /*6da0*/  SHF.L.U32 R3, R91, 0x1f, RZ ;  /* 0x0000001f5b037819 */ /* 0x000fe800000006ff */
[----:B------:R-:W3:Y:S02]  /*6db0*/  SYNCS.PHASECHK.TRANS64.TRYWAIT P0, [R112+URZ+0x40], R3 ;  /* 0x00004003700075a7 */ /* 0x000ee400080011ff */
[----:B---3--:R-:W-:Y:S05]  /*6dc0*/  @!P0 BRA `(.L_x_111) ;  /* 0x0000003000c48947 */ /* 0x008fea0003800000 */
.L_x_110:
[----:B------:R-:W-:Y:S05]  /*6dd0*/  BSYNC B0 ;  /* 0x0000000000007941 */ /* 0x000fea0003800000 */
.L_x_109:
[----:B------:R-:W-:Y:S01]  /*6de0*/  ISETP.NE.AND P0, PT, R101, RZ, PT ;  /* 0x000000ff6500720c */ /* 0x000fe20003f05270 */
[----:B---3--:R-:W-:Y:S02]  /*6df0*/  VIADD R3, R112, 0x60 ;  /* 0x0000006070037836 */ /* 0x008fe40000000000 */
[----:B------:R-:W-:Y:S03]  /*6e00*/  VIADD R93, R93, 0x1 ;  /* 0x000000015d5d7836 */ /* 0x000fe60000000000 */
[----:B--2---:R-:W-:Y:S07]  /*6e10*/  PRMT R0, R0, 0x654, R3 ;  /* 0x0000065400007816 */ /* 0x004fee0000000003 */
[----:B------:R2:W3:Y:S04]  /*6e20*/  @P0 LDS.128 R72, [R2+UR44+0x200] ;  /* 0x0002002c02480984 */ /* 0x0004e80008000c00 */
[----:B------:R2:W4:Y:S01]  /*6e30*/  @P0 LDS.128 R76, [R4+0x210] ;  /* 0x00021000044c0984 */ /* 0x0005220000000c00 */
        /* <DEDUP_REMOVED lines=10> */
[----:B--23--:R-:W-:Y:S02]  /*6ee0*/  LOP3.LUT R91, R91, R0, RZ, 0x3c, !PT ;  /* 0x000000005b5b7212 */ /* 0x00cfe400078e3cff */
.L_x_108:
[----:B------:R-:W-:Y:S05]  /*6ef0*/  BSYNC B1 ;  /* 0x0000000000017941 */ /* 0x000fea0003800000 */
.L_x_107:
[----:B------:R-:W-:Y:S05]  /*6f00*/  VIADD R3, R39, 0x40 ;  /* 0x0000004027037836 */ /* 0x000fea0000000000 */
[----:B------:R-:W-:Y:S04]  /*6f10*/  SHF.R.U32.HI R3, RZ, 0x15, R3 ;  /* 0x00000015ff037819 */ /* 0x000fe80000011603 */
[----:B------:R-:W-:Y:S11]  /*6f20*/  LOP3.LUT P0, RZ, R3, 0x3, R86, 0x48, !PT ;  /* 0x0000000303ff7812 */ /* 0x000ff60007804856 */
[----:B------:R-:W-:Y:S02]  /*6f30*/  @!UPT UIADD3 URZ, UPT, UPT, URZ, URZ, URZ ;  /* 0x000000fffffff290 */ /* 0x000fe4000fffe0ff */
[----:B------:R-:W-:Y:S05]  /*6f40*/  @!P0 BRA `(.L_x_112) ;  /* 0x0000000000408947 */ /* 0x000fea0003800000 */
[----:B------:R-:W2:Y:S01]  /*6f50*/  LDCU.64 UR8, c[0x4][0x78] ;  /* 0x01000f00ff0877ac */ /* 0x000ea20008000a00 */
[----:B------:R-:W-:Y:S01]  /*6f60*/  MOV R3, 0x0 ;  /* 0x0000000000037802 */ /* 0x000fe20000000f00 */
[----:B------:R-:W-:Y:S02]  /*6f70*/  HFMA2 R12, -RZ, RZ, 0, 5.9604644775390625e-08 ;  /* 0x00000001ff0c7431 */ /* 0x000fe400000001ff */
[----:B------:R-:W-:Y:S02]  /*6f80*/  IMAD.MOV.U32 R8, RZ, RZ, 0x192 ;  /* 0x00000192ff087424 */ /* 0x000fe400078e00ff */
[----:B------:R-:W-:Y:S01]  /*6f90*/  IMAD.MOV.U32 R13, RZ, RZ, RZ ;  /* 0x000000ffff0d7224 */ /* 0x000fe200078e00ff */
[----:B------:R-:W3:Y:S01]  /*6fa0*/  LDCU.64 UR6, c[0x4][0x80] ;  /* 0x01001000ff0677ac */ /* 0x000ee20008000a00 */
[----:B------:R-:W1:Y:S01]  /*6fb0*/  LDC.64 R2, c[0x4][R3] ;  /* 0x0100000003027b82 */ /* 0x000e620000000a00 */
[----:B------:R-:W5:Y:S01]  /*6fc0*/  LDCU.64 UR4, c[0x4][0x18] ;  /* 0x01000300ff0477ac */ /* 0x000f620008000a00 */
[----:B--2---:R-:W-:Y:S01]  /*6fd0*/  MOV R5, UR9 ;  /* 0x0000000900057c02 */ /* 0x004fe20008000f00 */
[----:B------:R-:W-:Y:S01]  /*6fe0*/  IMAD.U32 R4, RZ, RZ, UR8 ;  /* 0x00000008ff047e24 */ /* 0x000fe2000f8e00ff */
[----:B---3--:R-:W-:Y:S01]  /*6ff0*/  MOV R7, UR7 ;  /* 0x0000000700077c02 */ /* 0x008fe20008000f00 */
[----:B------:R-:W-:Y:S01]  /*7000*/  IMAD.U32 R6, RZ, RZ, UR6 ;  /* 0x00000006ff067e24 */ /* 0x000fe2000f8e00ff */
[----:B-----5:R-:W-:Y:S01]  /*7010*/  MOV R11, UR5 ;  /* 0x00000005000b7c02 */ /* 0x020fe20008000f00 */
[----:B------:R-:W-:Y:S02]  /*7020*/  IMAD.U32 R10, RZ, RZ, UR4 ;  /* 0x00000004ff0a7e24 */ /* 0x000fe4000f8e00ff */
[----:B------:R-:W-:Y:S07]  /*7030*/  LEPC R20, `(.L_x_112) ;  /* 0x000000001014794e */ /* 0x000fee0000000000 */
[----:B-1--4-:R-:W-:Y:S05]  /*7040*/  CALL.ABS.NOINC R2 ;  /* 0x0000000002007343 */ /* 0x012fea0003c00000 */
.L_x_112:
        /* <DEDUP_REMOVED lines=14> */
[----:B------:R-:W-:Y:S01]  /*7130*/  F2FP.F16.E4M3.UNPACK_B R54, R75 ;  /* 0x0000004bff36723e */ /* 0x000fe200020006ff */
[----:B------:R-:W-:Y:S01]  /*7140*/  LDTM.16dp32bit_t0_t15.x32 R4, tmem[UR4+0x40] ;  /* 0x00004004000479ee */ /* 0x000fe20008a80000 */
[----:B------:R-:W2:Y:S01]  /*7150*/  LDTM.16dp32bit_t16_t31.x32 R4, tmem[UR4+0x60] ;  /* 0x00006004000479ee */ /* 0x000ea20008aa0000 */
[----:B------:R-:W-:Y:S01]  /*7160*/  HADD2.F32 R46, -RZ, R46.H1_H1 ;  /* 0x3000002eff2e7230 */ /* 0x000fe20000004100 */
[----:B----4-:R-:W-:Y:S01]  /*7170*/  F2FP.F16.E4M3.UNPACK_B R58, R76 ;  /* 0x0000004cff3a723e */ /* 0x010fe200020006ff */
[--C-:B------:R-:W-:Y:S01]  /*7180*/  HADD2.F32 R49, -RZ, R50.reuse.H0_H0 ;  /* 0x20000032ff317230 */ /* 0x100fe20000004100 */
[----:B------:R-:W-:Y:S01]  /*7190*/  F2FP.F16.E4M3.UNPACK_B R62, R77 ;  /* 0x0000004dff3e723e */ /* 0x000fe200020006ff */
[----:B------:R-:W-:Y:S01]  /*71a0*/  HADD2.F32 R50, -RZ, R50.H1_H1 ;  /* 0x30000032ff327230 */ /* 0x000fe20000004100 */
[----:B------:R-:W-:Y:S01]  /*71b0*/  F2FP.F16.E4M3.UNPACK_B R66, R78 ;  /* 0x0000004eff42723e */ /* 0x000fe200020006ff */
[--C-:B------:R-:W-:Y:S01]  /*71c0*/  HADD2.F32 R53, -RZ, R54.reuse.H0_H0 ;  /* 0x20000036ff357230 */ /* 0x100fe20000004100 */
[----:B------:R-:W-:Y:S01]  /*71d0*/  F2FP.F16.E4M3.UNPACK_B R70, R79 ;  /* 0x0000004fff46723e */ /* 0x000fe200020006ff */
[----:B------:R-:W-:Y:S01]  /*71e0*/  HADD2.F32 R54, -RZ, R54.H1_H1 ;  /* 0x30000036ff367230 */ /* 0x000fe20000004100 */
[----:B------:R-:W-:Y:S01]  /*71f0*/  F2FP.F16.E4M3.UNPACK_B R56, R75.H1 ;  /* 0x0000004bff38723e */ /* 0x000fe200030006ff */
[--C-:B------:R-:W-:Y:S01]  /*7200*/  HADD2.F32 R57, -RZ, R58.reuse.H0_H0 ;  /* 0x2000003aff397230 */ /* 0x100fe20000004100 */
[----:B------:R-:W-:Y:S01]  /*7210*/  F2FP.F16.E4M3.UNPACK_B R60, R76.H1 ;  /* 0x0000004cff3c723e */ /* 0x000fe200030006ff */
[----:B------:R-:W-:Y:S01]  /*7220*/  HADD2.F32 R58, -RZ, R58.H1_H1 ;  /* 0x3000003aff3a7230 */ /* 0x000fe20000004100 */
[----:B------:R-:W-:Y:S01]  /*7230*/  F2FP.F16.E4M3.UNPACK_B R64, R77.H1 ;  /* 0x0000004dff40723e */ /* 0x000fe200030006ff */
[--C-:B------:R-:W-:Y:S01]  /*7240*/  HADD2.F32 R61, -RZ, R62.reuse.H0_H0 ;  /* 0x2000003eff3d7230 */ /* 0x100fe20000004100 */
[----:B------:R-:W-:Y:S01]  /*7250*/  F2FP.F16.E4M3.UNPACK_B R68, R78.H1 ;  /* 0x0000004eff44723e */ /* 0x000fe200030006ff */
[----:B------:R-:W-:Y:S01]  /*7260*/  HADD2.F32 R62, -RZ, R62.H1_H1 ;  /* 0x3000003eff3e7230 */ /* 0x000fe20000004100 */
[----:B------:R-:W-:Y:S01]  /*7270*/  ISETP.NE.AND P0, PT, R97, RZ, PT ;  /* 0x000000ff6100720c */ /* 0x000fe20003f05270 */
[--C-:B------:R-:W-:Y:S01]  /*7280*/  HADD2.F32 R65, -RZ, R66.reuse.H0_H0 ;  /* 0x20000042ff417230 */ /* 0x100fe20000004100 */
[----:B------:R-:W-:Y:S01]  /*7290*/  ISETP.NE.AND P6, PT, R102, RZ, PT ;  /* 0x000000ff6600720c */ /* 0x000fe20003fc5270 */
[----:B------:R-:W-:Y:S02]  /*72a0*/  HADD2.F32 R66, -RZ, R66.H1_H1 ;  /* 0x30000042ff427230 */ /* 0x000fe40000004100 */
[--C-:B------:R-:W-:Y:S02]  /*72b0*/  HADD2.F32 R69, -RZ, R70.reuse.H0_H0 ;  /* 0x20000046ff457230 */ /* 0x100fe40000004100 */
[C---:B--2---:R-:W-:Y:S01]  /*72c0*/  FMUL R0, R38.reuse, R4 ;  /* 0x0000000426007220 */ /* 0x044fe20000400000 */
[C---:B------:R-:W-:Y:S01]  /*72d0*/  FMUL R2, R38.reuse, R5 ;  /* 0x0000000526027220 */ /* 0x040fe20000400000 */
[C---:B------:R-:W-:Y:S01]  /*72e0*/  FMUL R4, R38.reuse, R8 ;  /* 0x0000000826047220 */ /* 0x040fe20000400000 */
[C---:B------:R-:W-:Y:S01]  /*72f0*/  FMUL R5, R38.reuse, R9 ;  /* 0x0000000926057220 */ /* 0x040fe20000400000 */
[C---:B------:R-:W-:Y:S01]  /*7300*/  FFMA R0, R41.reuse, R40, R0 ;  /* 0x0000002829007223 */ /* 0x040fe20000000000 */
[C---:B------:R-:W-:Y:S01]  /*7310*/  FFMA R2, R41.reuse, R43, R2 ;  /* 0x0000002b29027223 */ /* 0x040fe20000000002 */
        /* <DEDUP_REMOVED lines=10> */
[----:B------:R-:W-:Y:S02]  /*73c0*/  HADD2.F32 R70, -RZ, R70.H1_H1 ;  /* 0x30000046ff467230 */ /* 0x000fe40000004100 */
[C---:B------:R-:W-:Y:S01]  /*73d0*/  FMUL R28, R38.reuse, R32 ;  /* 0x00000020261c7220 */ /* 0x040fe20000400000 */
[C---:B------:R-:W-:Y:S01]  /*73e0*/  FMUL R29, R38.reuse, R33 ;  /* 0x00000021261d7220 */ /* 0x040fe20000400000 */
[C---:B------:R-:W-:Y:S01]  /*73f0*/  FMUL R3, R38.reuse, R6 ;  /* 0x0000000626037220 */ /* 0x040fe20000400000 */
[C---:B------:R-:W-:Y:S01]  /*7400*/  FMUL R7, R38.reuse, R7 ;  /* 0x0000000726077220 */ /* 0x040fe20000400000 */
[--C-:B------:R-:W-:Y:S02]  /*7410*/  HADD2.F32 R47, -RZ, R48.reuse.H0_H0 ;  /* 0x20000030ff2f7230 */ /* 0x100fe40000004100 */
[C---:B------:R-:W-:Y:S01]  /*7420*/  FMUL R6, R38.reuse, R10 ;  /* 0x0000000a26067220 */ /* 0x040fe20000400000 */
[C---:B------:R-:W-:Y:S01]  /*7430*/  FFMA R3, R41.reuse, R42, R3 ;  /* 0x0000002a29037223 */ /* 0x040fe20000000003 */
[----:B------:R-:W-:Y:S02]  /*7440*/  HADD2.F32 R48, -RZ, R48.H1_H1 ;  /* 0x30000030ff307230 */ /* 0x000fe40000004100 */
[C---:B------:R-:W-:Y:S01]  /*7450*/  FFMA R7, R41.reuse, R44, R7 ;  /* 0x0000002c29077223 */ /* 0x040fe20000000007 */
[C---:B------:R-:W-:Y:S01]  /*7460*/  FFMA R4, R41.reuse, R45, R4 ;  /* 0x0000002d29047223 */ /* 0x040fe20000000004 */
[C---:B------:R-:W-:Y:S01]  /*7470*/  FFMA R5, R41.reuse, R46, R5 ;  /* 0x0000002e29057223 */ /* 0x040fe20000000005 */
[----:B------:R-:W-:Y:S01]  /*7480*/  FFMA R6, R41, R47, R6 ;  /* 0x0000002f29067223 */ /* 0x000fe20000000006 */
[----:B------:R-:W-:Y:S01]  /*7490*/  FMUL R11, R38, R11 ;  /* 0x0000000b260b7220 */ /* 0x000fe20000400000 */
[----:B------:R-:W-:Y:S01]  /*74a0*/  F2FP.F16.E4M3.UNPACK_B R40, R79.H1 ;  /* 0x0000004fff28723e */ /* 0x000fe200030006ff */
[--C-:B------:R-:W-:Y:S01]  /*74b0*/  HADD2.F32 R51, -RZ, R52.reuse.H0_H0 ;  /* 0x20000034ff337230 */ /* 0x100fe20000004100 */
[----:B-1----:R-:W-:Y:S01]  /*74c0*/  F2FP.SATFINITE.E4M3.F32.PACK_AB_MERGE_C R105, R7, R3, RZ ;  /* 0x000000030769723e */ /* 0x002fe200048070ff */
[C---:B------:R-:W-:Y:S01]  /*74d0*/  FFMA R11, R41.reuse, R48, R11 ;  /* 0x00000030290b7223 */ /* 0x040fe2000000000b */
[C---:B------:R-:W-:Y:S01]  /*74e0*/  FFMA R8, R41.reuse, R49, R8 ;  /* 0x0000003129087223 */ /* 0x040fe20000000008 */
[----:B------:R-:W-:Y:S01]  /*74f0*/  FFMA R9, R41, R50, R9 ;  /* 0x0000003229097223 */ /* 0x000fe20000000009 */
[----:B------:R-:W-:Y:S01]  /*7500*/  F2FP.SATFINITE.E4M3.F32.PACK_AB_MERGE_C R104, R2, R0, R105 ;  /* 0x000000000268723e */ /* 0x000fe20004807069 */
[----:B------:R-:W-:Y:S01]  /*7510*/  HADD2.F32 R52, -RZ, R52.H1_H1 ;  /* 0x30000034ff347230 */ /* 0x000fe20000004100 */
[----:B------:R-:W-:Y:S01]  /*7520*/  F2FP.SATFINITE.E4M3.F32.PACK_AB_MERGE_C R106, R11, R6, RZ ;  /* 0x000000060b6a723e */ /* 0x000fe200048070ff */
[C---:B------:R-:W-:Y:S01]  /*7530*/  FMUL R10, R38.reuse, R14 ;  /* 0x0000000e260a7220 */ /* 0x040fe20000400000 */
[C---:B------:R-:W-:Y:S01]  /*7540*/  FMUL R15, R38.reuse, R15 ;  /* 0x0000000f260f7220 */ /* 0x040fe20000400000 */
[--C-:B------:R-:W-:Y:S01]  /*7550*/  HADD2.F32 R55, -RZ, R56.reuse.H0_H0 ;  /* 0x20000038ff377230 */ /* 0x100fe20000004100 */
[----:B------:R-:W-:Y:S01]  /*7560*/  F2FP.SATFINITE.E4M3.F32.PACK_AB_MERGE_C R105, R5, R4, R106 ;  /* 0x000000040569723e */ /* 0x000fe2000480706a */
[C---:B------:R-:W-:Y:S01]  /*7570*/  FFMA R10, R41.reuse, R51, R10 ;  /* 0x00000033290a7223 */ /* 0x040fe2000000000a */
[C---:B------:R-:W-:Y:S01]  /*7580*/  FFMA R15, R41.reuse, R52, R15 ;  /* 0x00000034290f7223 */ /* 0x040fe2000000000f */
[C---:B------:R-:W-:Y:S01]  /*7590*/  FFMA R12, R41.reuse, R53, R12 ;  /* 0x00000035290c7223 */ /* 0x040fe2000000000c */
[C---:B------:R-:W-:Y:S01]  /*75a0*/  FFMA R13, R41.reuse, R54, R13 ;  /* 0x00000036290d7223 */ /* 0x040fe2000000000d */
[----:B------:R-:W-:Y:S02]  /*75b0*/  HADD2.F32 R56, -RZ, R56.H1_H1 ;  /* 0x30000038ff387230 */ /* 0x000fe40000004100 */
[C---:B------:R-:W-:Y:S01]  /*75c0*/  FMUL R14, R38.reuse, R18 ;  /* 0x00000012260e7220 */ /* 0x040fe20000400000 */
[C---:B------:R-:W-:Y:S01]  /*75d0*/  FMUL R19, R38.reuse, R19 ;  /* 0x0000001326137220 */ /* 0x040fe20000400000 */
[--C-:B------:R-:W-:Y:S02]  /*75e0*/  HADD2.F32 R59, -RZ, R60.reuse.H0_H0 ;  /* 0x2000003cff3b7230 */ /* 0x100fe40000004100 */
[C---:B------:R-:W-:Y:S01]  /*75f0*/  FMUL R18, R38.reuse, R22 ;  /* 0x0000001626127220 */ /* 0x040fe20000400000 */
[C---:B------:R-:W-:Y:S01]  /*7600*/  FFMA R14, R41.reuse, R55, R14 ;  /* 0x00000037290e7223 */ /* 0x040fe2000000000e */
[----:B------:R-:W-:Y:S02]  /*7610*/  HADD2.F32 R60, -RZ, R60.H1_H1 ;  /* 0x3000003cff3c7230 */ /* 0x000fe40000004100 */
        /* <DEDUP_REMOVED lines=8> */
[C---:B------:R-:W-:Y:S01]  /*76a0*/  FFMA R23, R41.reuse, R60, R23 ;  /* 0x0000003c29177223 */ /* 0x040fe20000000017 */
[C---:B------:R-:W-:Y:S01]  /*76b0*/  FMUL R27, R38.reuse, R27 ;  /* 0x0000001b261b7220 */ /* 0x040fe20000400000 */
[C---:B------:R-:W-:Y:S01]  /*76c0*/  FFMA R20, R41.reuse, R61, R20 ;  /* 0x0000003d29147223 */ /* 0x040fe20000000014 */
[C---:B------:R-:W-:Y:S01]  /*76d0*/  FFMA R21, R41.reuse, R62, R21 ;  /* 0x0000003e29157223 */ /* 0x040fe20000000015 */
[--C-:B------:R-:W-:Y:S02]  /*76e0*/  HADD2.F32 R67, -RZ, R68.reuse.H0_H0 ;  /* 0x20000044ff437230 */ /* 0x100fe40000004100 */
[----:B------:R-:W-:Y:S01]  /*76f0*/  FFMA R22, R41, R63, R22 ;  /* 0x0000003f29167223 */ /* 0x000fe20000000016 */
[----:B------:R-:W-:Y:S02]  /*7700*/  HADD2.F32 R68, -RZ, R68.H1_H1 ;  /* 0x30000044ff447230 */ /* 0x000fe40000004100 */
[C---:B------:R-:W-:Y:S01]  /*7710*/  FMUL R26, R38.reuse, R30 ;  /* 0x0000001e261a7220 */ /* 0x040fe20000400000 */
[----:B------:R-:W-:Y:S01]  /*7720*/  F2FP.SATFINITE.E4M3.F32.PACK_AB_MERGE_C R107, R15, R10, RZ ;  /* 0x0000000a0f6b723e */ /* 0x000fe200048070ff */
        /* <DEDUP_REMOVED lines=8> */
[----:B------:R-:W-:Y:S01]  /*77b0*/  F2FP.SATFINITE.E4M3.F32.PACK_AB_MERGE_C R106, R9, R8, R107 ;  /* 0x00000008096a723e */ /* 0x000fe2000480706b */
[----:B------:R-:W-:Y:S01]  /*77c0*/  FFMA R31, R41, R68, R31 ;  /* 0x00000044291f7223 */ /* 0x000fe2000000001f */
[----:B------:R-:W-:Y:S01]  /*77d0*/  FMUL R35, R38, R35 ;  /* 0x0000002326237220 */ /* 0x000fe20000400000 */
[----:B------:R-:W-:Y:S01]  /*77e0*/  F2FP.SATFINITE.E4M3.F32.PACK_AB_MERGE_C R107, R19, R14, RZ ;  /* 0x0000000e136b723e */ /* 0x000fe200048070ff */
[C---:B------:R-:W-:Y:S01]  /*77f0*/  FFMA R28, R41.reuse, R69, R28 ;  /* 0x00000045291c7223 */ /* 0x040fe2000000001c */
[C---:B------:R-:W-:Y:S01]  /*7800*/  FFMA R29, R41.reuse, R70, R29 ;  /* 0x00000046291d7223 */ /* 0x040fe2000000001d */
[C---:B------:R-:W-:Y:S01]  /*7810*/  FFMA R30, R41.reuse, R43, R30 ;  /* 0x0000002b291e7223 */ /* 0x040fe2000000001e */
[----:B------:R-:W-:Y:S01]  /*7820*/  FFMA R35, R41, R40, R35 ;  /* 0x0000002829237223 */ /* 0x000fe20000000023 */
        /* <DEDUP_REMOVED lines=21> */
[----:B------:R-:W-:Y:S02]  /*7980*/  UIADD3 UR4, UP0, UPT, UR62, 0x680, URZ ;  /* 0x000006803e047890 */ /* 0x000fe4000ff1e0ff */
[----:B------:R-:W-:Y:S02]  /*7990*/  UIADD3 UR9, UPT, UPT, UR49, 0x40, URZ ;  /* 0x0000004031097890 */ /* 0x000fe4000fffe0ff */
[----:B------:R-:W-:Y:S02]  /*79a0*/  UIADD3 UR8, UPT, UPT, UR44, 0x5200, URZ ;  /* 0x000052002c087890 */ /* 0x000fe4000fffe0ff */
[----:B------:R-:W-:Y:S01]  /*79b0*/  UIADD3.X UR5, UPT, UPT, URZ, UR63, URZ, UP0, !UPT ;  /* 0x0000003fff057290 */ /* 0x000fe200087fe4ff */
[----:B------:R-:W-:Y:S01]  /*79c0*/  UMOV UR10, UR50 ;  /* 0x00000032000a7c82 */ /* 0x000fe20008000000 */
[----:B------:R-:W-:Y:S07]  /*79d0*/  UMOV UR11, UR36 ;  /* 0x00000024000b7c82 */ /* 0x000fee0008000000 */
[----:B------:R2:W-:Y:S01]  /*79e0*/  UTMASTG.3D [UR8], [UR4] ;  /* 0x00000008040073b5 */ /* 0x0005e20008010000 */
[----:B------:R0:W-:Y:S01]  /*79f0*/  UTMACMDFLUSH ;  /* 0x00000000000079b7 */ /* 0x0001e20000000000 */
[----:B--2---:R-:W-:Y:S04]  /*7a00*/  DEPBAR.LE SB0, 0x1 ;  /* 0x000080400000791a */ /* 0x004fe80000000000 */
.L_x_114:
[----:B------:R-:W-:Y:S05]  /*7a10*/  BSYNC.RECONVERGENT B0 ;  /* 0x0000000000007941 */ /* 0x000fea0003800200 */
.L_x_113:
        /* <DEDUP_REMOVED lines=16> */
.L_x_118:
[----:B------:R-:W-:Y:S05]  /*7b20*/  BSYNC B0 ;  /* 0x0000000000007941 */ /* 0x000fea0003800000 */
.L_x_117:
        /* <DEDUP_REMOVED lines=17> */
.L_x_116:
[----:B------:R-:W-:Y:S05]  /*7c40*/  BSYNC B1 ;  /* 0x0000000000017941 */ /* 0x000fea0003800000 */
.L_x_115:
        /* <DEDUP_REMOVED lines=21> */
.L_x_120:
        /* <DEDUP_REMOVED lines=18> */
[----:B------:R-:W-:Y:S01]  /*7ec0*/  ISETP.NE.AND P6, PT, R102, RZ, PT ;  /* 0x000000ff6600720c */ /* 0x000fe20003fc5270 */
[--C-:B------:R-:W-:Y:S01]  /*7ed0*/  HADD2.F32 R49, -RZ, R50.reuse.H0_H0 ;  /* 0x20000032ff317230 */ /* 0x100fe20000004100 */
[----:B----4-:R-:W-:Y:S01]  /*7ee0*/  F2FP.F16.E4M3.UNPACK_B R58, R76 ;  /* 0x0000004cff3a723e */ /* 0x010fe200020006ff */
[----:B------:R-:W-:Y:S01]  /*7ef0*/  HADD2.F32 R50, -RZ, R50.H1_H1 ;  /* 0x30000032ff327230 */ /* 0x000fe20000004100 */
[----:B------:R-:W-:Y:S01]  /*7f00*/  F2FP.F16.E4M3.UNPACK_B R62, R77 ;  /* 0x0000004dff3e723e */ /* 0x000fe200020006ff */
[--C-:B------:R-:W-:Y:S01]  /*7f10*/  HADD2.F32 R53, -RZ, R54.reuse.H0_H0 ;  /* 0x20000036ff357230 */ /* 0x100fe20000004100 */
[----:B------:R-:W-:Y:S01]  /*7f20*/  F2FP.F16.E4M3.UNPACK_B R66, R78 ;  /* 0x0000004eff42723e */ /* 0x000fe200020006ff */
[----:B------:R-:W-:Y:S01]  /*7f30*/  HADD2.F32 R54, -RZ, R54.H1_H1 ;  /* 0x30000036ff367230 */ /* 0x000fe20000004100 */
[----:B------:R-:W-:Y:S01]  /*7f40*/  F2FP.F16.E4M3.UNPACK_B R70, R79 ;  /* 0x0000004fff46723e */ /* 0x000fe200020006ff */
[--C-:B------:R-:W-:Y:S01]  /*7f50*/  HADD2.F32 R57, -RZ, R58.reuse.H0_H0 ;  /* 0x2000003aff397230 */ /* 0x100fe20000004100 */
[----:B------:R-:W-:Y:S01]  /*7f60*/  F2FP.F16.E4M3.UNPACK_B R56, R75.H1 ;  /* 0x0000004bff38723e */ /* 0x000fe200030006ff */
[----:B------:R-:W-:Y:S01]  /*7f70*/  HADD2.F32 R58, -RZ, R58.H1_H1 ;  /* 0x3000003aff3a7230 */ /* 0x000fe20000004100 */
[----:B------:R-:W-:Y:S01]  /*7f80*/  F2FP.F16.E4M3.UNPACK_B R60, R76.H1 ;  /* 0x0000004cff3c723e */ /* 0x000fe200030006ff */
[--C-:B------:R-:W-:Y:S01]  /*7f90*/  HADD2.F32 R61, -RZ, R62.reuse.H0_H0 ;  /* 0x2000003eff3d7230 */ /* 0x100fe20000004100 */
[----:B------:R-:W-:Y:S01]  /*7fa0*/  F2FP.F16.E4M3.UNPACK_B R64, R77.H1 ;  /* 0x0000004dff40723e */ /* 0x000fe200030006ff */
[----:B------:R-:W-:Y:S01]  /*7fb0*/  HADD2.F32 R62, -RZ, R62.H1_H1 ;  /* 0x3000003eff3e7230 */ /* 0x000fe20000004100 */
[----:B------:R-:W-:Y:S01]  /*7fc0*/  F2FP.F16.E4M3.UNPACK_B R68, R78.H1 ;  /* 0x0000004eff44723e */ /* 0x000fe200030006ff */
        /* <DEDUP_REMOVED lines=112> */
[----:B------:R-:W-:Y:S02]  /*86d0*/  UIADD3 UR4, UPT, UPT, UR44, 0x4200, URZ ;  /* 0x000042002c047890 */ /* 0x000fe4000fffe0ff */
[----:B------:R-:W-:Y:S01]  /*86e0*/  UIADD3 UR9, UPT, UPT, UR49, 0x80, URZ ;  /* 0x0000008031097890 */ /* 0x000fe2000fffe0ff */
[----:B------:R-:W-:Y:S01]  /*86f0*/  UMOV UR10, UR50 ;  /* 0x00000032000a7c82 */ /* 0x000fe20008000000 */
[----:B------:R-:W-:Y:S02]  /*8700*/  UMOV UR11, UR36 ;  /* 0x00000024000b7c82 */ /* 0x000fe40008000000 */
        /* <DEDUP_REMOVED lines=8> */
.L_x_122:
[----:B------:R-:W-:Y:S05]  /*8790*/  BSYNC.RECONVERGENT B0 ;  /* 0x0000000000007941 */ /* 0x000fea0003800200 */
.L_x_121:
        /* <DEDUP_REMOVED lines=16> */
.L_x_126:
[----:B------:R-:W-:Y:S05]  /*88a0*/  BSYNC B0 ;  /* 0x0000000000007941 */ /* 0x000fea0003800000 */
.L_x_125:
        /* <DEDUP_REMOVED lines=17> */
.L_x_124:
[----:B------:R-:W-:Y:S05]  /*89c0*/  BSYNC B1 ;  /* 0x0000000000017941 */ /* 0x000fea0003800000 */
.L_x_123:
        /* <DEDUP_REMOVED lines=21> */
.L_x_128:
[----:B------:R-:W-:Y:S01]  /*8b20*/  ISETP.NE.AND P0, PT, R97, RZ, PT ;  /* 0x000000ff6100720c */ /* 0x000fe20003f05270 */
[----:B------:R-:W-:Y:S05]  /*8b30*/  WARPSYNC.ALL ;  /* 0x0000000000007948 */ /* 0x000fea0003800000 */
[----:B------:R-:W-:Y:S01]  /*8b40*/  R2UR UR4, R39 ;  /* 0x00000000270472ca */ /* 0x000fe200000e0000 */
[----:B------:R-:W2:Y:S01]  /*8b50*/  S2UR UR6, SR_CgaCtaId ;  /* 0x00000000000679c3 */ /* 0x000ea20000008800 */
[-C--:B------:R-:W-:Y:S01]  /*8b60*/  F2FP.F16.E4M3.UNPACK_B R42, R72.reuse ;  /* 0x00000048ff2a723e */ /* 0x080fe200020006ff */
[----:B------:R-:W-:Y:S01]  /*8b70*/  BSSY.RECONVERGENT B0, `(.L_x_129) ;  /* 0x000009b000007945 */ /* 0x000fe20003800200 */
[----:B------:R-:W-:Y:S02]  /*8b80*/  F2FP.F16.E4M3.UNPACK_B R72, R72.H1 ;  /* 0x00000048ff48723e */ /* 0x000fe400030006ff */
[-C--:B------:R-:W-:Y:S01]  /*8b90*/  F2FP.F16.E4M3.UNPACK_B R46, R73.reuse ;  /* 0x00000049ff2e723e */ /* 0x080fe200020006ff */
[--C-:B------:R-:W-:Y:S01]  /*8ba0*/  HADD2.F32 R40, -RZ, R42.reuse.H0_H0 ;  /* 0x2000002aff287230 */ /* 0x100fe20000004100 */
[----:B------:R-:W-:Y:S01]  /*8bb0*/  F2FP.F16.E4M3.UNPACK_B R73, R73.H1 ;  /* 0x00000049ff49723e */ /* 0x000fe200030006ff */
[----:B------:R-:W-:Y:S01]  /*8bc0*/  HADD2.F32 R42, -RZ, R42.H1_H1 ;  /* 0x3000002aff2a7230 */ /* 0x000fe20000004100 */
[-C--:B------:R-:W-:Y:S01]  /*8bd0*/  F2FP.F16.E4M3.UNPACK_B R50, R74.reuse ;  /* 0x0000004aff32723e */ /* 0x080fe200020006ff */
[----:B------:R-:W-:Y:S01]  /*8be0*/  HADD2.F32 R43, -RZ, R72.H0_H0 ;  /* 0x20000048ff2b7230 */ /* 0x000fe20000004100 */
[----:B------:R-:W-:Y:S01]  /*8bf0*/  F2FP.F16.E4M3.UNPACK_B R74, R74.H1 ;  /* 0x0000004aff4a723e */ /* 0x000fe200030006ff */
[----:B------:R-:W-:Y:S01]  /*8c00*/  LDTM.16dp32bit_t0_t15.x32 R4, tmem[UR4+0xc0] ;  /* 0x0000c004000479ee */ /* 0x000fe20008a80000 */
[----:B------:R-:W3:Y:S01]  /*8c10*/  LDTM.16dp32bit_t16_t31.x32 R4, tmem[UR4+0xe0] ;  /* 0x0000e004000479ee */ /* 0x000ee20008aa0000 */
[----:B------:R-:W-:Y:S01]  /*8c20*/  NOP ;  /* 0x0000000000007918 */ /* 0x000fe20000000000 */
[--C-:B------:R-:W-:Y:S01]  /*8c30*/  HADD2.F32 R45, -RZ, R46.reuse.H0_H0 ;  /* 0x2000002eff2d7230 */ /* 0x100fe20000004100 */
[----:B------:R-:W-:Y:S01]  /*8c40*/  R2UR UR5, R71 ;  /* 0x00000000470572ca */ /* 0x000fe200000e0000 */
[----:B------:R-:W-:Y:S01]  /*8c50*/  HADD2.F32 R46, -RZ, R46.H1_H1 ;  /* 0x3000002eff2e7230 */ /* 0x000fe20000004100 */
[----:B------:R-:W-:Y:S01]  /*8c60*/  F2FP.F16.E4M3.UNPACK_B R54, R75 ;  /* 0x0000004bff36723e */ /* 0x000fe200020006ff */
        /* <DEDUP_REMOVED lines=10> */
[----:B------:R-:W-:Y:S01]  /*8d10*/  UIADD3 UR4, UPT, UPT, UR5, 0xd0, URZ ;  /* 0x000000d005047890 */ /* 0x000fe2000fffe0ff */
[----:B------:R-:W-:Y:S01]  /*8d20*/  HADD2.F32 R59, -RZ, R58.H1_H1 ;  /* 0x3000003aff3b7230 */ /* 0x000fe20000004100 */
[----:B------:R-:W-:Y:S01]  /*8d30*/  F2FP.F16.E4M3.UNPACK_B R76, R76.H1 ;  /* 0x0000004cff4c723e */ /* 0x000fe200030006ff */
[--C-:B------:R-:W-:Y:S01]  /*8d40*/  HADD2.F32 R60, -RZ, R62.reuse.H0_H0 ;  /* 0x2000003eff3c7230 */ /* 0x100fe20000004100 */
[----:B------:R-:W-:Y:S01]  /*8d50*/  F2FP.F16.E4M3.UNPACK_B R77, R77.H1 ;  /* 0x0000004dff4d723e */ /* 0x000fe200030006ff */
[----:B------:R-:W-:Y:S01]  /*8d60*/  HADD2.F32 R63, -RZ, R62.H1_H1 ;  /* 0x3000003eff3f7230 */ /* 0x000fe20000004100 */
[----:B------:R-:W-:Y:S01]  /*8d70*/  F2FP.F16.E4M3.UNPACK_B R78, R78.H1 ;  /* 0x0000004eff4e723e */ /* 0x000fe200030006ff */
[--C-:B------:R-:W-:Y:S01]  /*8d80*/  HADD2.F32 R64, -RZ, R66.reuse.H0_H0 ;  /* 0x20000042ff407230 */ /* 0x100fe20000004100 */
[----:B--2---:R-:W-:Y:S01]  /*8d90*/  UPRMT UR4, UR6, 0x654, UR4 ;  /* 0x0000065406047896 */ /* 0x004fe20008000004 */
        /* <DEDUP_REMOVED lines=8> */
[----:B------:R-:W-:Y:S01]  /*8e20*/  SYNCS.ARRIVE.TRANS64.RED.A1T0 RZ, [UR4], RZ ;  /* 0x000000ffffff79a7 */ /* 0x000fe20008100404 */
[C---:B------:R-:W-:Y:S01]  /*8e30*/  FMUL R16, R38.reuse, R16 ;  /* 0x0000001026107220 */ /* 0x040fe20000400000 */
[C---:B------:R-:W-:Y:S01]  /*8e40*/  FMUL R17, R38.reuse, R17 ;  /* 0x0000001126117220 */ /* 0x040fe20000400000 */
[C---:B------:R-:W-:Y:S01]  /*8e50*/  FMUL R0, R38.reuse, R20 ;  /* 0x0000001426007220 */ /* 0x040fe20000400000 */
[C---:B------:R-:W-:Y:S01]  /*8e60*/  FMUL R2, R38.reuse, R21 ;  /* 0x0000001526027220 */ /* 0x040fe20000400000 */
[C---:B------:R-:W-:Y:S01]  /*8e70*/  FMUL R20, R38.reuse, R25 ;  /* 0x0000001926147220 */ /* 0x040fe20000400000 */
[----:B------:R-:W-:Y:S02]  /*8e80*/  HADD2.F32 R67, -RZ, R66.H1_H1 ;  /* 0x30000042ff437230 */ /* 0x000fe40000004100 */
[C---:B------:R-:W-:Y:S01]  /*8e90*/  FMUL R6, R38.reuse, R6 ;  /* 0x0000000626067220 */ /* 0x040fe20000400000 */
[----:B------:R-:W-:Y:S02]  /*8ea0*/  HADD2.F32 R44, -RZ, R72.H1_H1 ;  /* 0x30000048ff2c7230 */ /* 0x000fe40000004100 */
[C---:B------:R-:W-:Y:S01]  /*8eb0*/  FMUL R7, R38.reuse, R7 ;  /* 0x0000000726077220 */ /* 0x040fe20000400000 */
[--C-:B------:R-:W-:Y:S02]  /*8ec0*/  HADD2.F32 R47, -RZ, R73.reuse.H0_H0 ;  /* 0x20000049ff2f7230 */ /* 0x100fe40000004100 */
[C---:B------:R-:W-:Y:S01]  /*8ed0*/  FFMA R6, R41.reuse, R43, R6 ;  /* 0x0000002b29067223 */ /* 0x040fe20000000006 */
[--C-:B------:R-:W-:Y:S02]  /*8ee0*/  HADD2.F32 R40, -RZ, R68.reuse.H0_H0 ;  /* 0x20000044ff287230 */ /* 0x100fe40000004100 */
[C---:B------:R-:W-:Y:S01]  /*8ef0*/  FFMA R7, R41.reuse, R44, R7 ;  /* 0x0000002c29077223 */ /* 0x040fe20000000007 */
[C---:B------:R-:W-:Y:S01]  /*8f00*/  FFMA R8, R41.reuse, R45, R8 ;  /* 0x0000002d29087223 */ /* 0x040fe20000000008 */
[----:B------:R-:W-:Y:S01]  /*8f10*/  FFMA R9, R41, R46, R9 ;  /* 0x0000002e29097223 */ /* 0x000fe20000000009 */
[----:B------:R-:W-:Y:S02]  /*8f20*/  HADD2.F32 R43, -RZ, R68.H1_H1 ;  /* 0x30000044ff2b7230 */ /* 0x000fe40000004100 */
[C---:B------:R-:W-:Y:S01]  /*8f30*/  FMUL R10, R38.reuse, R10 ;  /* 0x0000000a260a7220 */ /* 0x040fe20000400000 */
[----:B------:R-:W-:Y:S01]  /*8f40*/  HADD2.F32 R48, -RZ, R73.H1_H1 ;  /* 0x30000049ff307230 */ /* 0x000fe20000004100 */
[----:B------:R-:W-:Y:S01]  /*8f50*/  F2FP.SATFINITE.E4M3.F32.PACK_AB_MERGE_C R100, R7, R6, RZ ;  /* 0x000000060764723e */ /* 0x000fe200048070ff */
[C---:B------:R-:W-:Y:S01]  /*8f60*/  FMUL R7, R38.reuse, R24 ;  /* 0x0000001826077220 */ /* 0x040fe20000400000 */
[----:B------:R-:W-:Y:S01]  /*8f70*/  FFMA R10, R41, R47, R10 ;  /* 0x0000002f290a7223 */ /* 0x000fe2000000000a */
[C---:B------:R-:W-:Y:S01]  /*8f80*/  FMUL R24, R38.reuse, R29 ;  /* 0x0000001d26187220 */ /* 0x040fe20000400000 */
[----:B------:R-:W-:Y:S01]  /*8f90*/  F2FP.SATFINITE.E4M3.F32.PACK_AB_MERGE_C R100, R5, R4, R100 ;  /* 0x000000040564723e */ /* 0x000fe20004807064 */
[C---:B------:R-:W-:Y:S01]  /*8fa0*/  FMUL R11, R38.reuse, R11 ;  /* 0x0000000b260b7220 */ /* 0x040fe20000400000 */
[--C-:B------:R-:W-:Y:S02]  /*8fb0*/  HADD2.F32 R51, -RZ, R74.reuse.H0_H0 ;  /* 0x2000004aff337230 */ /* 0x100fe40000004100 */
[C---:B------:R-:W-:Y:S01]  /*8fc0*/  FMUL R14, R38.reuse, R14 ;  /* 0x0000000e260e7220 */ /* 0x040fe20000400000 */
[----:B------:R-:W-:Y:S02]  /*8fd0*/  HADD2.F32 R52, -RZ, R74.H1_H1 ;  /* 0x3000004aff347230 */ /* 0x000fe40000004100 */
[C---:B------:R-:W-:Y:S01]  /*8fe0*/  FFMA R11, R41.reuse, R48, R11 ;  /* 0x00000030290b7223 */ /* 0x040fe2000000000b */
[C---:B------:R-:W-:Y:S01]  /*8ff0*/  FFMA R12, R41.reuse, R49, R12 ;  /* 0x00000031290c7223 */ /* 0x040fe2000000000c */
[C---:B------:R-:W-:Y:S01]  /*9000*/  FFMA R13, R41.reuse, R50, R13 ;  /* 0x00000032290d7223 */ /* 0x040fe2000000000d */
[----:B------:R-:W-:Y:S01]  /*9010*/  FFMA R14, R41, R51, R14 ;  /* 0x00000033290e7223 */ /* 0x000fe2000000000e */
[C---:B------:R-:W-:Y:S01]  /*9020*/  FMUL R15, R38.reuse, R15 ;  /* 0x0000000f260f7220 */ /* 0x040fe20000400000 */
[--C-:B------:R-:W-:Y:S01]  /*9030*/  HADD2.F32 R55, -RZ, R75.reuse.H0_H0 ;  /* 0x2000004bff377230 */ /* 0x100fe20000004100 */
[----:B------:R-:W-:Y:S01]  /*9040*/  F2FP.SATFINITE.E4M3.F32.PACK_AB_MERGE_C R101, R11, R10, RZ ;  /* 0x0000000a0b65723e */ /* 0x000fe200048070ff */
[----:B------:R-:W-:Y:S02]  /*9050*/  HADD2.F32 R56, -RZ, R75.H1_H1 ;  /* 0x3000004bff387230 */ /* 0x000fe40000004100 */
[C---:B------:R-:W-:Y:S01]  /*9060*/  FFMA R15, R41.reuse, R52, R15 ;  /* 0x00000034290f7223 */ /* 0x040fe2000000000f */
[----:B------:R-:W-:Y:S01]  /*9070*/  FFMA R16, R41, R53, R16 ;  /* 0x0000003529107223 */ /* 0x000fe20000000010 */
[----:B------:R-:W-:Y:S01]  /*9080*/  F2FP.SATFINITE.E4M3.F32.PACK_AB_MERGE_C R101, R9, R8, R101 ;  /* 0x000000080965723e */ /* 0x000fe20004807065 */
[----:B------:R-:W-:Y:S01]  /*9090*/  FFMA R17, R41, R54, R17 ;  /* 0x0000003629117223 */ /* 0x000fe20000000011 */
[C---:B------:R-:W-:Y:S01]  /*90a0*/  FMUL R18, R38.reuse, R18 ;  /* 0x0000001226127220 */ /* 0x040fe20000400000 */
[----:B------:R-:W-:Y:S01]  /*90b0*/  F2FP.SATFINITE.E4M3.F32.PACK_AB_MERGE_C R102, R15, R14, RZ ;  /* 0x0000000e0f66723e */ /* 0x000fe200048070ff */
[C---:B------:R-:W-:Y:S01]  /*90c0*/  FMUL R19, R38.reuse, R19 ;  /* 0x0000001326137220 */ /* 0x040fe20000400000 */
[--C-:B------:R-:W-:Y:S02]  /*90d0*/  HADD2.F32 R58, -RZ, R76.reuse.H0_H0 ;  /* 0x2000004cff3a7230 */ /* 0x100fe40000004100 */
[----:B------:R-:W-:Y:S01]  /*90e0*/  FFMA R18, R41, R55, R18 ;  /* 0x0000003729127223 */ /* 0x000fe20000000012 */
[----:B------:R-:W-:Y:S01]  /*90f0*/  F2FP.SATFINITE.E4M3.F32.PACK_AB_MERGE_C R102, R13, R12, R102 ;  /* 0x0000000c0d66723e */ /* 0x000fe20004807066 */
[C---:B------:R-:W-:Y:S01]  /*9100*/  FFMA R19, R41.reuse, R56, R19 ;  /* 0x0000003829137223 */ /* 0x040fe20000000013 */
[----:B------:R-:W-:Y:S02]  /*9110*/  HADD2.F32 R61, -RZ, R76.H1_H1 ;  /* 0x3000004cff3d7230 */ /* 0x000fe40000004100 */
[C---:B------:R-:W-:Y:S01]  /*9120*/  FMUL R3, R38.reuse, R22 ;  /* 0x0000001626037220 */ /* 0x040fe20000400000 */
        /* <DEDUP_REMOVED lines=10> */
[C---:B------:R-:W-:Y:S01]  /*91d0*/  FMUL R23, R38.reuse, R28 ;  /* 0x0000001c26177220 */ /* 0x040fe20000400000 */
[----:B------:R-:W-:Y:S01]  /*91e0*/  F2FP.F16.E4M3.UNPACK_B R79, R79.H1 ;  /* 0x0000004fff4f723e */ /* 0x000fe200030006ff */
        /* <DEDUP_REMOVED lines=9> */
[C---:B------:R-:W-:Y:S01]  /*9280*/  FFMA R24, R41.reuse, R67, R24 ;  /* 0x0000004329187223 */ /* 0x040fe20000000018 */
[C---:B------:R-:W-:Y:S01]  /*9290*/  FMUL R28, R38.reuse, R33 ;  /* 0x00000021261c7220 */ /* 0x040fe20000400000 */
[--C-:B------:R-:W-:Y:S02]  /*92a0*/  HADD2.F32 R42, -RZ, R79.reuse.H0_H0 ;  /* 0x2000004fff2a7230 */ /* 0x100fe40000004100 */
[C---:B------:R-:W-:Y:S01]  /*92b0*/  FFMA R25, R41.reuse, R66, R25 ;  /* 0x0000004229197223 */ /* 0x040fe20000000019 */
[----:B------:R-:W-:Y:S02]  /*92c0*/  HADD2.F32 R71, -RZ, R79.H1_H1 ;  /* 0x3000004fff477230 */ /* 0x000fe40000004100 */
[C---:B------:R-:W-:Y:S01]  /*92d0*/  FMUL R29, R38.reuse, R34 ;  /* 0x00000022261d7220 */ /* 0x040fe20000400000 */
        /* <DEDUP_REMOVED lines=9> */
[----:B-1----:R-:W-:Y:S01]  /*9370*/  F2FP.SATFINITE.E4M3.F32.PACK_AB_MERGE_C R105, R22, R21, RZ ;  /* 0x000000151669723e */ /* 0x002fe200048070ff */
[----:B------:R1:W-:Y:S01]  /*9380*/  STS.128 [R84+UR44+0x5200], R100 ;  /* 0x0052006454007988 */ /* 0x0003e20008000c2c */
[----:B------:R-:W-:Y:S02]  /*9390*/  F2FP.SATFINITE.E4M3.F32.PACK_AB_MERGE_C R64, R26, R25, RZ ;  /* 0x000000191a40723e */ /* 0x000fe400048070ff */
[----:B------:R-:W-:Y:S02]  /*93a0*/  F2FP.SATFINITE.E4M3.F32.PACK_AB_MERGE_C R67, R30, R29, RZ ;  /* 0x0000001d1e43723e */ /* 0x000fe400048070ff */
[----:B------:R-:W-:Y:S02]  /*93b0*/  F2FP.SATFINITE.E4M3.F32.PACK_AB_MERGE_C R104, R2, R0, R3 ;  /* 0x000000000268723e */ /* 0x000fe40004807003 */
[----:B------:R-:W-:Y:S02]  /*93c0*/  F2FP.SATFINITE.E4M3.F32.PACK_AB_MERGE_C R105, R20, R7, R105 ;  /* 0x000000071469723e */ /* 0x000fe40004807069 */
[----:B------:R-:W-:Y:S02]  /*93d0*/  F2FP.SATFINITE.E4M3.F32.PACK_AB_MERGE_C R106, R24, R23, R64 ;  /* 0x00000017186a723e */ /* 0x000fe40004807040 */
[----:B------:R-:W-:Y:S02]  /*93e0*/  F2FP.SATFINITE.E4M3.F32.PACK_AB_MERGE_C R107, R28, R27, R67 ;  /* 0x0000001b1c6b723e */ /* 0x000fe40004807043 */
[----:B------:R-:W-:Y:S03]  /*93f0*/  IADD3 R36, PT, PT, R36, 0x1, RZ ;  /* 0x0000000124247810 */ /* 0x000fe60007ffe0ff */
        /* <DEDUP_REMOVED lines=18> */
.L_x_130:
[----:B------:R-:W-:Y:S05]  /*9520*/  BSYNC.RECONVERGENT B0 ;  /* 0x0000000000007941 */ /* 0x000fea0003800200 */
.L_x_129:
[----:B------:R-:W-:Y:S01]  /*9530*/  R2UR UR4, R87 ;  /* 0x00000000570472ca */ /* 0x000fe200000e0000 */
[----:B------:R-:W-:Y:S01]  /*9540*/  BAR.SYNC.DEFER_BLOCKING 0x1, 0x80 ;  /* 0x0042000000007b1d */ /* 0x000fe20000010000 */
[C---:B------:R-:W-:Y:S01]  /*9550*/  ISETP.NE.AND P0, PT, R89.reuse, 0x2, PT ;  /* 0x000000025900780c */ /* 0x040fe20003f05270 */
[----:B------:R-:W-:Y:S01]  /*9560*/  UISETP.NE.AND UP0, UPT, UR45, URZ, UPT ;  /* 0x000000ff2d00728c */ /* 0x000fe2000bf05270 */
[----:B------:R-:W-:Y:S01]  /*9570*/  ISETP.NE.AND P1, PT, R36, 0x4, PT ;  /* 0x000000042400780c */ /* 0x000fe20003f25270 */
[----:B------:R-:W-:Y:S01]  /*9580*/  UIADD3 UR31, UPT, UPT, UR37, UR59, URZ ;  /* 0x0000003b251f7290 */ /* 0x000fe2000fffe0ff */
[----:B------:R-:W-:Y:S02]  /*9590*/  SEL R5, RZ, 0x1, P0 ;  /* 0x00000001ff057807 */ /* 0x000fe40000000000 */
[----:B------:R-:W-:Y:S02]  /*95a0*/  SEL R3, RZ, 0x1, P1 ;  /* 0x00000001ff037807 */ /* 0x000fe40000800000 */
[----:B------:R-:W-:Y:S02]  /*95b0*/  LOP3.LUT R92, R92, R5, RZ, 0x3c, !PT ;  /* 0x000000055c5c7212 */ /* 0x000fe400078e3cff */
[----:B------:R-:W-:Y:S01]  /*95c0*/  LOP3.LUT R94, R94, R3, RZ, 0x3c, !PT ;  /* 0x000000035e5e7212 */ /* 0x000fe200078e3cff */
[----:B------:R-:W-:Y:S01]  /*95d0*/  UIADD3 UR30, UPT, UPT, UR38, UR4, URZ ;  /* 0x00000004261e7290 */ /* 0x000fe2000fffe0ff */
[----:B------:R-:W-:Y:S02]  /*95e0*/  SEL R89, R89, RZ, P0 ;  /* 0x000000ff59597207 */ /* 0x000fe40000000000 */
[----:B------:R-:W-:Y:S01]  /*95f0*/  SEL R36, R36, RZ, P1 ;  /* 0x000000ff24247207 */ /* 0x000fe20000800000 */
[----:B------:R-:W-:Y:S01]  /*9600*/  UMOV UR36, UR58 ;  /* 0x0000003a00247c82 */ /* 0x000fe20008000000 */
[----:B------:R-:W-:Y:S07]  /*9610*/  BRA.U UP0, `(.L_x_131) ;  /* 0xffffffb900e07547 */ /* 0x000fee000b83ffff */
[----:B------:R-:W-:Y:S05]  /*9620*/  EXIT ;  /* 0x000000000000794d */ /* 0x000fea0003800000 */
.L_x_24:
[----:B-1----:R1:W3:Y:S02]  /*9630*/  SYNCS.PHASECHK.TRANS64.TRYWAIT P0, [R0+URZ+0x100], R3 ;  /* 0x00010003000075a7 */ /* 0x0022e400080011ff */
[----:B---3--:R-:W-:Y:S05]  /*9640*/  @!P0 NANOSLEEP.SYNCS 0x989680 ;  /* 0x009896800000895d */ /* 0x008fea0003900000 */
[----:B------:R-:W3:Y:S02]  /*9650*/  @!P0 SYNCS.PHASECHK.TRANS64 P0, [R0+URZ+0x100], R3 ;  /* 0x00010003000085a7 */ /* 0x000ee400080010ff */
[----:B---3--:R-:W-:Y:S05]  /*9660*/  @!P0 BRA `(.L_x_24) ;  /* 0xfffffffc00f08947 */ /* 0x008fea000383ffff */
[----:B------:R-:W-:Y:S05]  /*9670*/  BRA `(.L_x_132) ;  /* 0xffffff8000887947 */ /* 0x000fea000383ffff */
.L_x_27:
[----:B-1----:R-:W-:-:S07]  /*9680*/  MOV R0, UR33 ;  /* 0x0000002100007c02 */ /* 0x002fce0008000f00 */
.L_x_133:
[----:B-1----:R1:W3:Y:S02]  /*9690*/  SYNCS.PHASECHK.TRANS64.TRYWAIT P0, [R0+URZ+0x20], R3 ;  /* 0x00002003000075a7 */ /* 0x0022e400080011ff */
[----:B---3--:R-:W-:Y:S05]  /*96a0*/  @!P0 NANOSLEEP.SYNCS 0x989680 ;  /* 0x009896800000895d */ /* 0x008fea0003900000 */
[----:B------:R-:W3:Y:S02]  /*96b0*/  @!P0 SYNCS.PHASECHK.TRANS64 P0, [R0+URZ+0x20], R3 ;  /* 0x00002003000085a7 */ /* 0x000ee400080010ff */
[----:B---3--:R-:W-:Y:S05]  /*96c0*/  @!P0 BRA `(.L_x_133) ;  /* 0xfffffffc00f08947 */ /* 0x008fea000383ffff */
[----:B------:R-:W-:Y:S05]  /*96d0*/  BRA `(.L_x_26) ;  /* 0xffffff8000c87947 */ /* 0x000fea000383ffff */
.L_x_34:
[----:B-1----:R-:W-:-:S07]  /*96e0*/  MOV R0, UR9 ;  /* 0x0000000900007c02 */ /* 0x002fce0008000f00 */
.L_x_134:
[----:B-1----:R1:W3:Y:S02]  /*96f0*/  SYNCS.PHASECHK.TRANS64.TRYWAIT P0, [R0+URZ+0x20], R3 ;  /* 0x00002003000075a7 */ /* 0x0022e400080011ff */
[----:B---3--:R-:W-:Y:S05]  /*9700*/  @!P0 NANOSLEEP.SYNCS 0x989680 ;  /* 0x009896800000895d */ /* 0x008fea0003900000 */
[----:B------:R-:W3:Y:S02]  /*9710*/  @!P0 SYNCS.PHASECHK.TRANS64 P0, [R0+URZ+0x20], R3 ;  /* 0x00002003000085a7 */ /* 0x000ee400080010ff */
[----:B---3--:R-:W-:Y:S05]  /*9720*/  @!P0 BRA `(.L_x_134) ;  /* 0xfffffffc00f08947 */ /* 0x008fea000383ffff */
[----:B------:R-:W-:Y:S05]  /*9730*/  BRA `(.L_x_33) ;  /* 0xffffff8400847947 */ /* 0x000fea000383ffff */
.L_x_39:
[----:B-1----:R1:W3:Y:S02]  /*9740*/  SYNCS.PHASECHK.TRANS64.TRYWAIT P0, [R3+URZ+0x90], R0 ;  /* 0x00009000030075a7 */ /* 0x0022e400080011ff */
[----:B---3--:R-:W-:Y:S05]  /*9750*/  @!P0 NANOSLEEP.SYNCS 0x989680 ;  /* 0x009896800000895d */ /* 0x008fea0003900000 */
[----:B------:R-:W3:Y:S02]  /*9760*/  @!P0 SYNCS.PHASECHK.TRANS64 P0, [R3+URZ+0x90], R0 ;  /* 0x00009000030085a7 */ /* 0x000ee400080010ff */
[----:B---3--:R-:W-:Y:S05]  /*9770*/  @!P0 BRA `(.L_x_39) ;  /* 0xfffffffc00f08947 */ /* 0x008fea000383ffff */
[----:B------:R-:W-:Y:S05]  /*9780*/  BRA `(.L_x_135) ;  /* 0xffffff8800247947 */ /* 0x000fea000383ffff */
.L_x_43:
[----:B-1----:R-:W-:-:S07]  /*9790*/  MOV R0, UR4 ;  /* 0x0000000400007c02 */ /* 0x002fce0008000f00 */
.L_x_136:
[----:B-1----:R1:W3:Y:S02]  /*97a0*/  SYNCS.PHASECHK.TRANS64.TRYWAIT P0, [R0+URZ], R3 ;  /* 0x00000003000075a7 */ /* 0x0022e400080011ff */
[----:B---3--:R-:W-:Y:S05]  /*97b0*/  @!P0 NANOSLEEP.SYNCS 0x989680 ;  /* 0x009896800000895d */ /* 0x008fea0003900000 */
[----:B------:R-:W3:Y:S02]  /*97c0*/  @!P0 SYNCS.PHASECHK.TRANS64 P0, [R0+URZ], R3 ;  /* 0x00000003000085a7 */ /* 0x000ee400080010ff */
[----:B---3--:R-:W-:Y:S05]  /*97d0*/  @!P0 BRA `(.L_x_136) ;  /* 0xfffffffc00f08947 */ /* 0x008fea000383ffff */
[----:B------:R-:W-:Y:S05]  /*97e0*/  BRA `(.L_x_137) ;  /* 0xffffff8c00cc7947 */ /* 0x000fea000383ffff */
.L_x_44:
[----:B------:R-:W-:-:S07]  /*97f0*/  MOV R0, UR5 ;  /* 0x0000000500007c02 */ /* 0x000fce0008000f00 */
.L_x_138:
[----:B-1----:R1:W3:Y:S02]  /*9800*/  SYNCS.PHASECHK.TRANS64.TRYWAIT P0, [R0+URZ], R3 ;  /* 0x00000003000075a7 */ /* 0x0022e400080011ff */
[----:B---3--:R-:W-:Y:S05]  /*9810*/  @!P0 NANOSLEEP.SYNCS 0x989680 ;  /* 0x009896800000895d */ /* 0x008fea0003900000 */
[----:B------:R-:W3:Y:S02]  /*9820*/  @!P0 SYNCS.PHASECHK.TRANS64 P0, [R0+URZ], R3 ;  /* 0x00000003000085a7 */ /* 0x000ee400080010ff */
[----:B---3--:R-:W-:Y:S05]  /*9830*/  @!P0 BRA `(.L_x_138) ;  /* 0xfffffffc00f08947 */ /* 0x008fea000383ffff */
[----:B------:R-:W-:Y:S05]  /*9840*/  BRA `(.L_x_139) ;  /* 0xffffff8c00d87947 */ /* 0x000fea000383ffff */
.L_x_45:
[----:B------:R-:W-:-:S07]  /*9850*/  MOV R0, UR5 ;  /* 0x0000000500007c02 */ /* 0x000fce0008000f00 */
.L_x_140:
[----:B-1----:R1:W3:Y:S02]  /*9860*/  SYNCS.PHASECHK.TRANS64.TRYWAIT P0, [R0+URZ], R3 ;  /* 0x00000003000075a7 */ /* 0x0022e400080011ff */
[----:B---3--:R-:W-:Y:S05]  /*9870*/  @!P0 NANOSLEEP.SYNCS 0x989680 ;  /* 0x009896800000895d */ /* 0x008fea0003900000 */
[----:B------:R-:W3:Y:S02]  /*9880*/  @!P0 SYNCS.PHASECHK.TRANS64 P0, [R0+URZ], R3 ;  /* 0x00000003000085a7 */ /* 0x000ee400080010ff */
[----:B---3--:R-:W-:Y:S05]  /*9890*/  @!P0 BRA `(.L_x_140) ;  /* 0xfffffffc00f08947 */ /* 0x008fea000383ffff */
[----:B------:R-:W-:Y:S05]  /*98a0*/  BRA `(.L_x_141) ;  /* 0xffffff8c00e47947 */ /* 0x000fea000383ffff */
.L_x_48:
[----:B--2---:R2:W3:Y:S02]  /*98b0*/  SYNCS.PHASECHK.TRANS64.TRYWAIT P0, [R2+URZ+0xf0], R5 ;  /* 0x0000f005020075a7 */ /* 0x0044e400080011ff */
[----:B---3--:R-:W-:Y:S05]  /*98c0*/  @!P0 NANOSLEEP.SYNCS 0x989680 ;  /* 0x009896800000895d */ /* 0x008fea0003900000 */
[----:B------:R-:W3:Y:S02]  /*98d0*/  @!P0 SYNCS.PHASECHK.TRANS64 P0, [R2+URZ+0xf0], R5 ;  /* 0x0000f005020085a7 */ /* 0x000ee400080010ff */
[----:B---3--:R-:W-:Y:S05]  /*98e0*/  @!P0 BRA `(.L_x_48) ;  /* 0xfffffffc00f08947 */ /* 0x008fea000383ffff */
[----:B------:R-:W-:Y:S05]  /*98f0*/  BRA `(.L_x_142) ;  /* 0xffffff9000487947 */ /* 0x000fea000383ffff */
.L_x_49:
[----:B------:R-:W-:-:S07]  /*9900*/  MOV R2, UR4 ;  /* 0x0000000400027c02 */ /* 0x000fce0008000f00 */
.L_x_143:
[----:B--2---:R2:W3:Y:S02]  /*9910*/  SYNCS.PHASECHK.TRANS64.TRYWAIT P0, [R2+URZ+0xa0], R5 ;  /* 0x0000a005020075a7 */ /* 0x0044e400080011ff */
[----:B---3--:R-:W-:Y:S05]  /*9920*/  @!P0 NANOSLEEP.SYNCS 0x989680 ;  /* 0x009896800000895d */ /* 0x008fea0003900000 */
[----:B------:R-:W3:Y:S02]  /*9930*/  @!P0 SYNCS.PHASECHK.TRANS64 P0, [R2+URZ+0xa0], R5 ;  /* 0x0000a005020085a7 */ /* 0x000ee400080010ff */
[----:B---3--:R-:W-:Y:S05]  /*9940*/  @!P0 BRA `(.L_x_143) ;  /* 0xfffffffc00f08947 */ /* 0x008fea000383ffff */
[----:B------:R-:W-:Y:S05]  /*9950*/  BRA `(.L_x_144) ;  /* 0xffffff9000587947 */ /* 0x000fea000383ffff */
.L_x_50:
[----:B--2---:R2:W3:Y:S02]  /*9960*/  SYNCS.PHASECHK.TRANS64.TRYWAIT P1, [R2+URZ+0x90], R5 ;  /* 0x00009005020075a7 */ /* 0x0044e400080211ff */
[----:B---3--:R-:W-:Y:S05]  /*9970*/  @!P1 NANOSLEEP.SYNCS 0x989680 ;  /* 0x009896800000995d */ /* 0x008fea0003900000 */
[----:B------:R-:W3:Y:S02]  /*9980*/  @!P1 SYNCS.PHASECHK.TRANS64 P1, [R2+URZ+0x90], R5 ;  /* 0x00009005020095a7 */ /* 0x000ee400080210ff */
[----:B---3--:R-:W-:Y:S05]  /*9990*/  @!P1 BRA `(.L_x_50) ;  /* 0xfffffffc00f09947 */ /* 0x008fea000383ffff */
[----:B------:R-:W-:Y:S05]  /*99a0*/  BRA `(.L_x_145) ;  /* 0xffffff9000887947 */ /* 0x000fea000383ffff */
.L_x_53:
[----:B------:R-:W-:-:S07]  /*99b0*/  MOV R0, UR4 ;  /* 0x0000000400007c02 */ /* 0x000fce0008000f00 */
.L_x_146:
[----:B--2---:R2:W3:Y:S02]  /*99c0*/  SYNCS.PHASECHK.TRANS64.TRYWAIT P0, [R0+URZ+0xa0], R3 ;  /* 0x0000a003000075a7 */ /* 0x0044e400080011ff */
[----:B---3--:R-:W-:Y:S05]  /*99d0*/  @!P0 NANOSLEEP.SYNCS 0x989680 ;  /* 0x009896800000895d */ /* 0x008fea0003900000 */
[----:B------:R-:W3:Y:S02]  /*99e0*/  @!P0 SYNCS.PHASECHK.TRANS64 P0, [R0+URZ+0xa0], R3 ;  /* 0x0000a003000085a7 */ /* 0x000ee400080010ff */
[----:B---3--:R-:W-:Y:S05]  /*99f0*/  @!P0 BRA `(.L_x_146) ;  /* 0xfffffffc00f08947 */ /* 0x008fea000383ffff */
[----:B------:R-:W-:Y:S05]  /*9a00*/  BRA `(.L_x_52) ;  /* 0xffffff9000dc7947 */ /* 0x000fea000383ffff */
.L_x_60:
[----:B-1----:R1:W2:Y:S02]  /*9a10*/  SYNCS.PHASECHK.TRANS64.TRYWAIT P1, [R0+URZ+0x90], R5 ;  /* 0x00009005000075a7 */ /* 0x0022a400080211ff */
[----:B--2---:R-:W-:Y:S05]  /*9a20*/  @!P1 NANOSLEEP.SYNCS 0x989680 ;  /* 0x009896800000995d */ /* 0x004fea0003900000 */
[----:B------:R-:W2:Y:S02]  /*9a30*/  @!P1 SYNCS.PHASECHK.TRANS64 P1, [R0+URZ+0x90], R5 ;  /* 0x00009005000095a7 */ /* 0x000ea400080210ff */
[----:B--2---:R-:W-:Y:S05]  /*9a40*/  @!P1 BRA `(.L_x_60) ;  /* 0xfffffffc00f09947 */ /* 0x004fea000383ffff */
[----:B------:R-:W-:Y:S05]  /*9a50*/  BRA `(.L_x_147) ;  /* 0xffffff98003c7947 */ /* 0x000fea000383ffff */
.L_x_61:
[----:B------:R-:W-:-:S07]  /*9a60*/  MOV R3, UR19 ;  /* 0x0000001300037c02 */ /* 0x000fce0008000f00 */
.L_x_148:
[----:B-1----:R1:W2:Y:S02]  /*9a70*/  SYNCS.PHASECHK.TRANS64.TRYWAIT P0, [R3+URZ+0xd0], R0 ;  /* 0x0000d000030075a7 */ /* 0x0022a400080011ff */
[----:B--2---:R-:W-:Y:S05]  /*9a80*/  @!P0 NANOSLEEP.SYNCS 0x989680 ;  /* 0x009896800000895d */ /* 0x004fea0003900000 */
[----:B------:R-:W2:Y:S02]  /*9a90*/  @!P0 SYNCS.PHASECHK.TRANS64 P0, [R3+URZ+0xd0], R0 ;  /* 0x0000d000030085a7 */ /* 0x000ea400080010ff */
[----:B--2---:R-:W-:Y:S05]  /*9aa0*/  @!P0 BRA `(.L_x_148) ;  /* 0xfffffffc00f08947 */ /* 0x004fea000383ffff */
[----:B------:R-:W-:Y:S05]  /*9ab0*/  BRA `(.L_x_149) ;  /* 0xffffff9800707947 */ /* 0x000fea000383ffff */
.L_x_64:
[----:B------:R-:W-:Y:S07]  /*9ac0*/  MOV R0, UR6 ;  /* 0x0000000600007c02 */ /* 0x000fee0008000f00 */
.L_x_150:
[----:B-1----:R1:W2:Y:S02]  /*9ad0*/  SYNCS.PHASECHK.TRANS64.TRYWAIT P0, [R0+URZ], R3 ;  /* 0x00000003000075a7 */ /* 0x0022a400080011ff */
[----:B--2---:R-:W-:Y:S05]  /*9ae0*/  @!P0 NANOSLEEP.SYNCS 0x989680 ;  /* 0x009896800000895d */ /* 0x004fea0003900000 */
[----:B------:R-:W2:Y:S02]  /*9af0*/  @!P0 SYNCS.PHASECHK.TRANS64 P0, [R0+URZ], R3 ;  /* 0x00000003000085a7 */ /* 0x000ea400080010ff */
[----:B--2---:R-:W-:Y:S05]  /*9b00*/  @!P0 BRA `(.L_x_150) ;  /* 0xfffffffc00f08947 */ /* 0x004fea000383ffff */
[----:B------:R-:W-:Y:S05]  /*9b10*/  BRA `(.L_x_63) ;  /* 0xffffff9800a87947 */ /* 0x000fea000383ffff */
.L_x_67:
[----:B------:R-:W-:-:S07]  /*9b20*/  MOV R0, UR4 ;  /* 0x0000000400007c02 */ /* 0x000fce0008000f00 */
.L_x_151:
[----:B--2---:R2:W4:Y:S02]  /*9b30*/  SYNCS.PHASECHK.TRANS64.TRYWAIT P0, [R0+URZ], R3 ;  /* 0x00000003000075a7 */ /* 0x00452400080011ff */
[----:B----4-:R-:W-:Y:S05]  /*9b40*/  @!P0 NANOSLEEP.SYNCS 0x989680 ;  /* 0x009896800000895d */ /* 0x010fea0003900000 */
[----:B------:R-:W4:Y:S02]  /*9b50*/  @!P0 SYNCS.PHASECHK.TRANS64 P0, [R0+URZ], R3 ;  /* 0x00000003000085a7 */ /* 0x000f2400080010ff */
[----:B----4-:R-:W-:Y:S05]  /*9b60*/  @!P0 BRA `(.L_x_151) ;  /* 0xfffffffc00f08947 */ /* 0x010fea000383ffff */
[----:B------:R-:W-:Y:S05]  /*9b70*/  BRA `(.L_x_152) ;  /* 0xffffff9c00487947 */ /* 0x000fea000383ffff */
.L_x_68:
[----:B------:R-:W-:-:S07]  /*9b80*/  MOV R0, UR5 ;  /* 0x0000000500007c02 */ /* 0x000fce0008000f00 */
.L_x_153:
[----:B-1----:R1:W2:Y:S02]  /*9b90*/  SYNCS.PHASECHK.TRANS64.TRYWAIT P0, [R0+URZ], R3 ;  /* 0x00000003000075a7 */ /* 0x0022a400080011ff */
[----:B--2---:R-:W-:Y:S05]  /*9ba0*/  @!P0 NANOSLEEP.SYNCS 0x989680 ;  /* 0x009896800000895d */ /* 0x004fea0003900000 */
[----:B------:R-:W2:Y:S02]  /*9bb0*/  @!P0 SYNCS.PHASECHK.TRANS64 P0, [R0+URZ], R3 ;  /* 0x00000003000085a7 */ /* 0x000ea400080010ff */
[----:B--2---:R-:W-:Y:S05]  /*9bc0*/  @!P0 BRA `(.L_x_153) ;  /* 0xfffffffc00f08947 */ /* 0x004fea000383ffff */
[----:B------:R-:W-:Y:S05]  /*9bd0*/  BRA `(.L_x_154) ;  /* 0xffffff9c00547947 */ /* 0x000fea000383ffff */
.L_x_69:
[----:B------:R-:W-:-:S07]  /*9be0*/  MOV R0, UR5 ;  /* 0x0000000500007c02 */ /* 0x000fce0008000f00 */
.L_x_155:
[----:B-1----:R1:W2:Y:S02]  /*9bf0*/  SYNCS.PHASECHK.TRANS64.TRYWAIT P0, [R0+URZ], R3 ;  /* 0x00000003000075a7 */ /* 0x0022a400080011ff */
[----:B--2---:R-:W-:Y:S05]  /*9c00*/  @!P0 NANOSLEEP.SYNCS 0x989680 ;  /* 0x009896800000895d */ /* 0x004fea0003900000 */
[----:B------:R-:W2:Y:S02]  /*9c10*/  @!P0 SYNCS.PHASECHK.TRANS64 P0, [R0+URZ], R3 ;  /* 0x00000003000085a7 */ /* 0x000ea400080010ff */
[----:B--2---:R-:W-:Y:S05]  /*9c20*/  @!P0 BRA `(.L_x_155) ;  /* 0xfffffffc00f08947 */ /* 0x004fea000383ffff */
[----:B------:R-:W-:Y:S05]  /*9c30*/  BRA `(.L_x_156) ;  /* 0xffffff9c00607947 */ /* 0x000fea000383ffff */
.L_x_70:
[----:B------:R-:W-:-:S07]  /*9c40*/  MOV R0, UR4 ;  /* 0x0000000400007c02 */ /* 0x000fce0008000f00 */
.L_x_157:
[----:B-1----:R1:W2:Y:S02]  /*9c50*/  SYNCS.PHASECHK.TRANS64.TRYWAIT P0, [R0+URZ], R3 ;  /* 0x00000003000075a7 */ /* 0x0022a400080011ff */
[----:B--2---:R-:W-:Y:S05]  /*9c60*/  @!P0 NANOSLEEP.SYNCS 0x989680 ;  /* 0x009896800000895d */ /* 0x004fea0003900000 */
[----:B------:R-:W2:Y:S02]  /*9c70*/  @!P0 SYNCS.PHASECHK.TRANS64 P0, [R0+URZ], R3 ;  /* 0x00000003000085a7 */ /* 0x000ea400080010ff */
[----:B--2---:R-:W-:Y:S05]  /*9c80*/  @!P0 BRA `(.L_x_157) ;  /* 0xfffffffc00f08947 */ /* 0x004fea000383ffff */
[----:B------:R-:W-:Y:S05]  /*9c90*/  BRA `(.L_x_158) ;  /* 0xffffff9c006c7947 */ /* 0x000fea000383ffff */
.L_x_75:
[----:B-1----:R1:W2:Y:S02]  /*9ca0*/  SYNCS.PHASECHK.TRANS64.TRYWAIT P0, [R8+URZ+0x90], R5 ;  /* 0x00009005080075a7 */ /* 0x0022a400080011ff */
[----:B--2---:R-:W-:Y:S05]  /*9cb0*/  @!P0 NANOSLEEP.SYNCS 0x989680 ;  /* 0x009896800000895d */ /* 0x004fea0003900000 */
[----:B------:R-:W2:Y:S02]  /*9cc0*/  @!P0 SYNCS.PHASECHK.TRANS64 P0, [R8+URZ+0x90], R5 ;  /* 0x00009005080085a7 */ /* 0x000ea400080010ff */
[----:B--2---:R-:W-:Y:S05]  /*9cd0*/  @!P0 BRA `(.L_x_75) ;  /* 0xfffffffc00f08947 */ /* 0x004fea000383ffff */
[----:B------:R-:W-:Y:S05]  /*9ce0*/  BRA `(.L_x_159) ;  /* 0xffffffa000b07947 */ /* 0x000fea000383ffff */
.L_x_78:
[----:B------:R-:W-:Y:S07]  /*9cf0*/  MOV R0, UR21 ;  /* 0x0000001500007c02 */ /* 0x000fee0008000f00 */
.L_x_160:
[----:B-1----:R1:W2:Y:S02]  /*9d00*/  SYNCS.PHASECHK.TRANS64.TRYWAIT P1, [R0+URZ+0x88], R5 ;  /* 0x00008805000075a7 */ /* 0x0022a400080211ff */
[----:B--2---:R-:W-:Y:S05]  /*9d10*/  @!P1 NANOSLEEP.SYNCS 0x989680 ;  /* 0x009896800000995d */ /* 0x004fea0003900000 */
[----:B------:R-:W2:Y:S02]  /*9d20*/  @!P1 SYNCS.PHASECHK.TRANS64 P1, [R0+URZ+0x88], R5 ;  /* 0x00008805000095a7 */ /* 0x000ea400080210ff */
[----:B--2---:R-:W-:Y:S05]  /*9d30*/  @!P1 BRA `(.L_x_160) ;  /* 0xfffffffc00f09947 */ /* 0x004fea000383ffff */
[----:B------:R-:W-:Y:S05]  /*9d40*/  BRA `(.L_x_77) ;  /* 0xffffffa8002c7947 */ /* 0x000fea000383ffff */
.L_x_81:
[----:B-1----:R-:W-:Y:S07]  /*9d50*/  MOV R5, UR21 ;  /* 0x0000001500057c02 */ /* 0x002fee0008000f00 */
.L_x_161:
[----:B-1----:R1:W2:Y:S02]  /*9d60*/  SYNCS.PHASECHK.TRANS64.TRYWAIT P0, [R5+URZ+0x60], R4 ;  /* 0x00006004050075a7 */ /* 0x0022a400080011ff */
[----:B--2---:R-:W-:Y:S05]  /*9d70*/  @!P0 NANOSLEEP.SYNCS 0x989680 ;  /* 0x009896800000895d */ /* 0x004fea0003900000 */
[----:B------:R-:W2:Y:S02]  /*9d80*/  @!P0 SYNCS.PHASECHK.TRANS64 P0, [R5+URZ+0x60], R4 ;  /* 0x00006004050085a7 */ /* 0x000ea400080010ff */
[----:B--2---:R-:W-:Y:S05]  /*9d90*/  @!P0 BRA `(.L_x_161) ;  /* 0xfffffffc00f08947 */ /* 0x004fea000383ffff */
[----:B------:R-:W-:Y:S05]  /*9da0*/  BRA `(.L_x_162) ;  /* 0xffffffa800847947 */ /* 0x000fea000383ffff */
.L_x_82:
[----:B------:R-:W-:Y:S07]  /*9db0*/  MOV R5, UR21 ;  /* 0x0000001500057c02 */ /* 0x000fee0008000f00 */
.L_x_163:
[----:B-1----:R1:W2:Y:S02]  /*9dc0*/  SYNCS.PHASECHK.TRANS64.TRYWAIT P0, [R5+URZ+0x68], R4 ;  /* 0x00006804050075a7 */ /* 0x0022a400080011ff */
[----:B--2---:R-:W-:Y:S05]  /*9dd0*/  @!P0 NANOSLEEP.SYNCS 0x989680 ;  /* 0x009896800000895d */ /* 0x004fea0003900000 */
[----:B------:R-:W2:Y:S02]  /*9de0*/  @!P0 SYNCS.PHASECHK.TRANS64 P0, [R5+URZ+0x68], R4 ;  /* 0x00006804050085a7 */ /* 0x000ea400080010ff */
[----:B--2---:R-:W-:Y:S05]  /*9df0*/  @!P0 BRA `(.L_x_163) ;  /* 0xfffffffc00f08947 */ /* 0x004fea000383ffff */
[----:B------:R-:W-:Y:S05]  /*9e00*/  BRA `(.L_x_164) ;  /* 0xffffffa800bc7947 */ /* 0x000fea000383ffff */
.L_x_83:
[----:B-1----:R-:W-:Y:S07]  /*9e10*/  MOV R5, UR21 ;  /* 0x0000001500057c02 */ /* 0x002fee0008000f00 */
.L_x_165:
[----:B-1----:R1:W2:Y:S02]  /*9e20*/  SYNCS.PHASECHK.TRANS64.TRYWAIT P0, [R5+URZ+0x70], R4 ;  /* 0x00007004050075a7 */ /* 0x0022a400080011ff */
[----:B--2---:R-:W-:Y:S05]  /*9e30*/  @!P0 NANOSLEEP.SYNCS 0x989680 ;  /* 0x009896800000895d */ /* 0x004fea0003900000 */
[----:B------:R-:W2:Y:S02]  /*9e40*/  @!P0 SYNCS.PHASECHK.TRANS64 P0, [R5+URZ+0x70], R4 ;  /* 0x00007004050085a7 */ /* 0x000ea400080010ff */
[----:B--2---:R-:W-:Y:S05]  /*9e50*/  @!P0 BRA `(.L_x_165) ;  /* 0xfffffffc00f08947 */ /* 0x004fea000383ffff */
[----:B------:R-:W-:Y:S05]  /*9e60*/  BRA `(.L_x_166) ;  /* 0xffffffac00007947 */ /* 0x000fea000383ffff */
.L_x_84:
[----:B-1----:R-:W-:Y:S07]  /*9e70*/  MOV R5, UR21 ;  /* 0x0000001500057c02 */ /* 0x002fee0008000f00 */
.L_x_167:
[----:B-1----:R1:W2:Y:S02]  /*9e80*/  SYNCS.PHASECHK.TRANS64.TRYWAIT P0, [R5+URZ+0x78], R4 ;  /* 0x00007804050075a7 */ /* 0x0022a400080011ff */
[----:B--2---:R-:W-:Y:S05]  /*9e90*/  @!P0 NANOSLEEP.SYNCS 0x989680 ;  /* 0x009896800000895d */ /* 0x004fea0003900000 */
[----:B------:R-:W2:Y:S02]  /*9ea0*/  @!P0 SYNCS.PHASECHK.TRANS64 P0, [R5+URZ+0x78], R4 ;  /* 0x00007804050085a7 */ /* 0x000ea400080010ff */
[----:B--2---:R-:W-:Y:S05]  /*9eb0*/  @!P0 BRA `(.L_x_167) ;  /* 0xfffffffc00f08947 */ /* 0x004fea000383ffff */
[----:B------:R-:W-:Y:S05]  /*9ec0*/  BRA `(.L_x_168) ;  /* 0xffffffac00487947 */ /* 0x000fea000383ffff */
.L_x_86:
[----:B------:R-:W-:-:S07]  /*9ed0*/  MOV R0, UR21 ;  /* 0x0000001500007c02 */ /* 0x000fce0008000f00 */
.L_x_169:
[----:B-1----:R1:W2:Y:S02]  /*9ee0*/  SYNCS.PHASECHK.TRANS64.TRYWAIT P0, [R0+URZ+0x60], R3 ;  /* 0x00006003000075a7 */ /* 0x0022a400080011ff */
[----:B--2---:R-:W-:Y:S05]  /*9ef0*/  @!P0 NANOSLEEP.SYNCS 0x989680 ;  /* 0x009896800000895d */ /* 0x004fea0003900000 */
[----:B------:R-:W2:Y:S02]  /*9f00*/  @!P0 SYNCS.PHASECHK.TRANS64 P0, [R0+URZ+0x60], R3 ;  /* 0x00006003000085a7 */ /* 0x000ea400080010ff */
[----:B--2---:R-:W-:Y:S05]  /*9f10*/  @!P0 BRA `(.L_x_169) ;  /* 0xfffffffc00f08947 */ /* 0x004fea000383ffff */
[----:B------:R-:W-:Y:S05]  /*9f20*/  BRA `(.L_x_170) ;  /* 0xffffffac00bc7947 */ /* 0x000fea000383ffff */
.L_x_87:
[----:B-1----:R-:W-:-:S07]  /*9f30*/  MOV R0, UR21 ;  /* 0x0000001500007c02 */ /* 0x002fce0008000f00 */
.L_x_171:
[----:B-1----:R1:W2:Y:S02]  /*9f40*/  SYNCS.PHASECHK.TRANS64.TRYWAIT P0, [R0+URZ+0x68], R3 ;  /* 0x00006803000075a7 */ /* 0x0022a400080011ff */
[----:B--2---:R-:W-:Y:S05]  /*9f50*/  @!P0 NANOSLEEP.SYNCS 0x989680 ;  /* 0x009896800000895d */ /* 0x004fea0003900000 */
[----:B------:R-:W2:Y:S02]  /*9f60*/  @!P0 SYNCS.PHASECHK.TRANS64 P0, [R0+URZ+0x68], R3 ;  /* 0x00006803000085a7 */ /* 0x000ea400080010ff */
[----:B--2---:R-:W-:Y:S05]  /*9f70*/  @!P0 BRA `(.L_x_171) ;  /* 0xfffffffc00f08947 */ /* 0x004fea000383ffff */
[----:B------:R-:W-:Y:S05]  /*9f80*/  BRA `(.L_x_172) ;  /* 0xffffffac00ac7947 */ /* 0x000fea000383ffff */
.L_x_88:
[----:B-1----:R-:W-:-:S07]  /*9f90*/  MOV R0, UR21 ;  /* 0x0000001500007c02 */ /* 0x002fce0008000f00 */
.L_x_173:
[----:B-1----:R1:W2:Y:S02]  /*9fa0*/  SYNCS.PHASECHK.TRANS64.TRYWAIT P0, [R0+URZ+0x70], R3 ;  /* 0x00007003000075a7 */ /* 0x0022a400080011ff */
[----:B--2---:R-:W-:Y:S05]  /*9fb0*/  @!P0 NANOSLEEP.SYNCS 0x989680 ;  /* 0x009896800000895d */ /* 0x004fea0003900000 */
[----:B------:R-:W2:Y:S02]  /*9fc0*/  @!P0 SYNCS.PHASECHK.TRANS64 P0, [R0+URZ+0x70], R3 ;  /* 0x00007003000085a7 */ /* 0x000ea400080010ff */
[----:B--2---:R-:W-:Y:S05]  /*9fd0*/  @!P0 BRA `(.L_x_173) ;  /* 0xfffffffc00f08947 */ /* 0x004fea000383ffff */
[----:B------:R-:W-:Y:S05]  /*9fe0*/  BRA `(.L_x_174) ;  /* 0xffffffac009c7947 */ /* 0x000fea000383ffff */
.L_x_90:
[----:B-1----:R1:W2:Y:S02]  /*9ff0*/  SYNCS.PHASECHK.TRANS64.TRYWAIT P0, [R3+URZ+0x90], R0 ;  /* 0x00009000030075a7 */ /* 0x0022a400080011ff */
[----:B--2---:R-:W-:Y:S05]  /*a000*/  @!P0 NANOSLEEP.SYNCS 0x989680 ;  /* 0x009896800000895d */ /* 0x004fea0003900000 */
[----:B------:R-:W2:Y:S02]  /*a010*/  @!P0 SYNCS.PHASECHK.TRANS64 P0, [R3+URZ+0x90], R0 ;  /* 0x00009000030085a7 */ /* 0x000ea400080010ff */
[----:B--2---:R-:W-:Y:S05]  /*a020*/  @!P0 BRA `(.L_x_90) ;  /* 0xfffffffc00f08947 */ /* 0x004fea000383ffff */
[----:B------:R-:W-:Y:S05]  /*a030*/  BRA `(.L_x_175) ;  /* 0xffffffb0006c7947 */ /* 0x000fea000383ffff */
.L_x_101:
[----:B--2---:R2:W1:Y:S02]  /*a040*/  SYNCS.PHASECHK.TRANS64.TRYWAIT P1, [R2+URZ+0x40], R3 ;  /* 0x00004003020075a7 */ /* 0x00446400080211ff */
[----:B-1----:R-:W-:Y:S05]  /*a050*/  @!P1 NANOSLEEP.SYNCS 0x989680 ;  /* 0x009896800000995d */ /* 0x002fea0003900000 */
[----:B------:R-:W1:Y:S02]  /*a060*/  @!P1 SYNCS.PHASECHK.TRANS64 P1, [R2+URZ+0x40], R3 ;  /* 0x00004003020095a7 */ /* 0x000e6400080210ff */
[----:B-1----:R-:W-:Y:S05]  /*a070*/  @!P1 BRA `(.L_x_101) ;  /* 0xfffffffc00f09947 */ /* 0x002fea000383ffff */
[----:B------:R-:W-:Y:S05]  /*a080*/  BRA `(.L_x_100) ;  /* 0xffffffbc00e47947 */ /* 0x000fea000383ffff */
.L_x_103:
[----:B--2---:R2:W4:Y:S02]  /*a090*/  SYNCS.PHASECHK.TRANS64.TRYWAIT P0, [R71+URZ+0xb0], R4 ;  /* 0x0000b004470075a7 */ /* 0x00452400080011ff */
[----:B----4-:R-:W-:Y:S05]  /*a0a0*/  @!P0 NANOSLEEP.SYNCS 0x989680 ;  /* 0x009896800000895d */ /* 0x010fea0003900000 */
[----:B------:R-:W4:Y:S02]  /*a0b0*/  @!P0 SYNCS.PHASECHK.TRANS64 P0, [R71+URZ+0xb0], R4 ;  /* 0x0000b004470085a7 */ /* 0x000f2400080010ff */
[----:B----4-:R-:W-:Y:S05]  /*a0c0*/  @!P0 BRA `(.L_x_103) ;  /* 0xfffffffc00f08947 */ /* 0x010fea000383ffff */
[----:B------:R-:W-:Y:S05]  /*a0d0*/  BRA `(.L_x_102) ;  /* 0xffffffc000347947 */ /* 0x000fea000383ffff */
.L_x_111:
[----:B---3--:R3:W4:Y:S02]  /*a0e0*/  SYNCS.PHASECHK.TRANS64.TRYWAIT P0, [R112+URZ+0x40], R3 ;  /* 0x00004003700075a7 */ /* 0x00872400080011ff */
[----:B----4-:R-:W-:Y:S05]  /*a0f0*/  @!P0 NANOSLEEP.SYNCS 0x989680 ;  /* 0x009896800000895d */ /* 0x010fea0003900000 */
[----:B------:R-:W4:Y:S02]  /*a100*/  @!P0 SYNCS.PHASECHK.TRANS64 P0, [R112+URZ+0x40], R3 ;  /* 0x00004003700085a7 */ /* 0x000f2400080010ff */
[----:B----4-:R-:W-:Y:S05]  /*a110*/  @!P0 BRA `(.L_x_111) ;  /* 0xfffffffc00f08947 */ /* 0x010fea000383ffff */
[----:B------:R-:W-:Y:S05]  /*a120*/  BRA `(.L_x_110) ;  /* 0xffffffcc00287947 */ /* 0x000fea000383ffff */
.L_x_119:
[----:B---3--:R3:W4:Y:S02]  /*a130*/  SYNCS.PHASECHK.TRANS64.TRYWAIT P0, [R112+URZ+0x40], R5 ;  /* 0x00004005700075a7 */ /* 0x00872400080011ff */
[----:B----4-:R-:W-:Y:S05]  /*a140*/  @!P0 NANOSLEEP.SYNCS 0x989680 ;  /* 0x009896800000895d */ /* 0x010fea0003900000 */
[----:B------:R-:W4:Y:S02]  /*a150*/  @!P0 SYNCS.PHASECHK.TRANS64 P0, [R112+URZ+0x40], R5 ;  /* 0x00004005700085a7 */ /* 0x000f2400080010ff */
[----:B----4-:R-:W-:Y:S05]  /*a160*/  @!P0 BRA `(.L_x_119) ;  /* 0xfffffffc00f08947 */ /* 0x010fea000383ffff */
[----:B------:R-:W-:Y:S05]  /*a170*/  BRA `(.L_x_118) ;  /* 0xffffffd800687947 */ /* 0x000fea000383ffff */
.L_x_127:
[----:B---3--:R3:W4:Y:S02]  /*a180*/  SYNCS.PHASECHK.TRANS64.TRYWAIT P0, [R102+URZ+0x40], R3 ;  /* 0x00004003660075a7 */ /* 0x00872400080011ff */
[----:B----4-:R-:W-:Y:S05]  /*a190*/  @!P0 NANOSLEEP.SYNCS 0x989680 ;  /* 0x009896800000895d */ /* 0x010fea0003900000 */
[----:B------:R-:W4:Y:S02]  /*a1a0*/  @!P0 SYNCS.PHASECHK.TRANS64 P0, [R102+URZ+0x40], R3 ;  /* 0x00004003660085a7 */ /* 0x000f2400080010ff */
[----:B----4-:R-:W-:Y:S05]  /*a1b0*/  @!P0 BRA `(.L_x_127) ;  /* 0xfffffffc00f08947 */ /* 0x010fea000383ffff */
[----:B------:R-:W-:Y:S05]  /*a1c0*/  BRA `(.L_x_126) ;  /* 0xffffffe400b47947 */ /* 0x000fea000383ffff */
        .weak           $__internal_0_$__cuda_sm10x_tcgen05_guardrail_trap_col_being_dealloced_not_returned_by_alloc
        .type           $__internal_0_$__cuda_sm10x_tcgen05_guardrail_trap_col_being_dealloced_not_returned_by_alloc,@function
        .size           $__internal_0_$__cuda_sm10x_tcgen05_guardrail_trap_col_being_dealloced_not_returned_by_alloc,($__internal_1_$__cuda_sm10x_tcgen05_guardrail_trap_phase_invalid_during_alloc - $__internal_0_$__cuda_sm10x_tcgen05_guardrail_trap_col_being_dealloced_not_returned_by_alloc)
$__internal_0_$__cuda_sm10x_tcgen05_guardrail_trap_col_being_dealloced_not_returned_by_alloc:
[----:B------:R-:W-:Y:S05]  /*a1d0*/  BPT.TRAP 0x1 ;  /* 0x000000040000795c */ /* 0x000fea0000300000 */
[----:B------:R-:W-:-:S04]  /*a1e0*/  HFMA2 R3, -RZ, RZ, 0, 0 ;  /* 0x00000000ff037431 */ /* 0x000fc800000001ff */
[----:B------:R-:W-:Y:S05]  /*a1f0*/  RET.REL.NODEC R2 `(_ZN7cutlass13device_kernelINS_4gemm6kernel13GemmUniversalIN4cute5tupleIJiiiiEEENS1_10collective13CollectiveMmaINS1_35MainloopSm100TmaUmmaWarpSpecializedILi4ELi2ELi4ENS5_IJNS4_1CILi2EEENSA_ILi1EEESC_EEEEENS5_IJNSA_ILi64EEENSA_ILi256EEENSA_ILi32EEEEEENS_12float_e4m3_tENS5_IJlSC_lEEESJ_SK_NS4_8TiledMMAINS4_8MMA_AtomIJNS4_10MMA_TraitsINS4_19SM100_MMA_F8F6F4_SSEJSJ_SJ_fSF_SG_NS4_17integral_constantINS4_4UMMA5MajorELSR_0EEESS_NSP_INSQ_7ScaleInELST_0EEESU_EEEEEENS4_6LayoutINS5_IJSC_SC_SC_EEENS5_IJNSA_ILi0EEESZ_SZ_EEEEENS5_IJNS4_10UnderscoreES12_S12_EEEEENS4_13SM90_TMA_LOADENS4_14ComposedLayoutINS4_7SwizzleILi1ELi4ELi3EEENS4_18smem_ptr_flag_bitsILi8EEENSX_INS5_IJNSA_ILi8EEESH_EEENS5_IJSH_SC_EEEEEEEvNS4_8identityENS4_23SM90_TMA_LOAD_MULTICASTES1F_vS1G_EENS_8epilogue10collective18CollectiveEpilogueINS1J_23Sm100TmaWarpSpecializedILi4ELi2ELi32ELb0ELb0EEEJSI_NS5_IJNSX_ISF_SC_EES1O_EEESJ_SK_SJ_SK_NS1J_6fusion15FusionCallbacksIS1N_NS1Q_17LinearCombinationISJ_fSJ_fLNS_15FloatRoundStyleE2EEESI_S1P_JEEENS4_5SM1004TMEM4LOAD26SM100_TMEM_LOAD_16dp32b32xES15_NS16_INS17_ILi2ELi4ELi3EEES1A_NSX_INS5_IJS1B_SF_EEENS5_IJSF_SC_EEEEEEENS4_39AutoVectorizingCopyWithAssumedAlignmentILi128EEENS4_14SM90_TMA_STOREES24_S26_S26_EEEvvEEEEvNT_6ParamsE) ;  /* 0xffffff5c02807950 */ /* 0x000fea0003c3ffff */
        .weak           $__internal_1_$__cuda_sm10x_tcgen05_guardrail_trap_phase_invalid_during_alloc
        .type           $__internal_1_$__cuda_sm10x_tcgen05_guardrail_trap_phase_invalid_during_alloc,@function
        .size           $__internal_1_$__cuda_sm10x_tcgen05_guardrail_trap_phase_invalid_during_alloc,($__internal_2_$__cuda_sm10x_tcgen05_guardrail_trap_unallocated_columns_being_dealloced - $__internal_1_$__cuda_sm10x_tcgen05_guardrail_trap_phase_invalid_during_alloc)
$__internal_1_$__cuda_sm10x_tcgen05_guardrail_trap_phase_invalid_during_alloc:
[----:B------:R-:W-:Y:S05]  /*a200*/  BPT.TRAP 0x1 ;  /* 0x000000040000795c */ /* 0x000fea0000300000 */
[----:B------:R-:W-:-:S04]  /*a210*/  MOV R5, 0x0 ;  /* 0x0000000000057802 */ /* 0x000fc80000000f00 */
[----:B------:R-:W-:Y:S05]  /*a220*/  RET.REL.NODEC R4 `(_ZN7cutlass13device_kernelINS_4gemm6kernel13GemmUniversalIN4cute5tupleIJiiiiEEENS1_10collective13CollectiveMmaINS1_35MainloopSm100TmaUmmaWarpSpecializedILi4ELi2ELi4ENS5_IJNS4_1CILi2EEENSA_ILi1EEESC_EEEEENS5_IJNSA_ILi64EEENSA_ILi256EEENSA_ILi32EEEEEENS_12float_e4m3_tENS5_IJlSC_lEEESJ_SK_NS4_8TiledMMAINS4_8MMA_AtomIJNS4_10MMA_TraitsINS4_19SM100_MMA_F8F6F4_SSEJSJ_SJ_fSF_SG_NS4_17integral_constantINS4_4UMMA5MajorELSR_0EEESS_NSP_INSQ_7ScaleInELST_0EEESU_EEEEEENS4_6LayoutINS5_IJSC_SC_SC_EEENS5_IJNSA_ILi0EEESZ_SZ_EEEEENS5_IJNS4_10UnderscoreES12_S12_EEEEENS4_13SM90_TMA_LOADENS4_14ComposedLayoutINS4_7SwizzleILi1ELi4ELi3EEENS4_18smem_ptr_flag_bitsILi8EEENSX_INS5_IJNSA_ILi8EEESH_EEENS5_IJSH_SC_EEEEEEEvNS4_8identityENS4_23SM90_TMA_LOAD_MULTICASTES1F_vS1G_EENS_8epilogue10collective18CollectiveEpilogueINS1J_23Sm100TmaWarpSpecializedILi4ELi2ELi32ELb0ELb0EEEJSI_NS5_IJNSX_ISF_SC_EES1O_EEESJ_SK_SJ_SK_NS1J_6fusion15FusionCallbacksIS1N_NS1Q_17LinearCombinationISJ_fSJ_fLNS_15FloatRoundStyleE2EEESI_S1P_JEEENS4_5SM1004TMEM4LOAD26SM100_TMEM_LOAD_16dp32b32xES15_NS16_INS17_ILi2ELi4ELi3EEES1A_NSX_INS5_IJS1B_SF_EEENS5_IJSF_SC_EEEEEEENS4_39AutoVectorizingCopyWithAssumedAlignmentILi128EEENS4_14SM90_TMA_STOREES24_S26_S26_EEEvvEEEEvNT_6ParamsE) ;  /* 0xffffff5c04747950 */ /* 0x000fea0003c3ffff */
        .weak           $__internal_2_$__cuda_sm10x_tcgen05_guardrail_trap_unallocated_columns_being_dealloced
        .type           $__internal_2_$__cuda_sm10x_tcgen05_guardrail_trap_unallocated_columns_being_dealloced,@function
        .size           $__internal_2_$__cuda_sm10x_tcgen05_guardrail_trap_unallocated_columns_being_dealloced,(.L_x_177 - $__internal_2_$__cuda_sm10x_tcgen05_guardrail_trap_unallocated_columns_being_dealloced)
$__internal_2_$__cuda_sm10x_tcgen05_guardrail_trap_unallocated_columns_being_dealloced:
[----:B------:R-:W-:Y:S05]  /*a230*/  BPT.TRAP 0x1 ;  /* 0x000000040000795c */ /* 0x000fea0000300000 */
[----:B------:R-:W-:-:S04]  /*a240*/  HFMA2 R3, -RZ, RZ, 0, 0 ;  /* 0x00000000ff037431 */ /* 0x000fc800000001ff */
[----:B------:R-:W-:Y:S05]  /*a250*/  RET.REL.NODEC R2 `(_ZN7cutlass13device_kernelINS_4gemm6kernel13GemmUniversalIN4cute5tupleIJiiiiEEENS1_10collective13CollectiveMmaINS1_35MainloopSm100TmaUmmaWarpSpecializedILi4ELi2ELi4ENS5_IJNS4_1CILi2EEENSA_ILi1EEESC_EEEEENS5_IJNSA_ILi64EEENSA_ILi256EEENSA_ILi32EEEEEENS_12float_e4m3_tENS5_IJlSC_lEEESJ_SK_NS4_8TiledMMAINS4_8MMA_AtomIJNS4_10MMA_TraitsINS4_19SM100_MMA_F8F6F4_SSEJSJ_SJ_fSF_SG_NS4_17integral_constantINS4_4UMMA5MajorELSR_0EEESS_NSP_INSQ_7ScaleInELST_0EEESU_EEEEEENS4_6LayoutINS5_IJSC_SC_SC_EEENS5_IJNSA_ILi0EEESZ_SZ_EEEEENS5_IJNS4_10UnderscoreES12_S12_EEEEENS4_13SM90_TMA_LOADENS4_14ComposedLayoutINS4_7SwizzleILi1ELi4ELi3EEENS4_18smem_ptr_flag_bitsILi8EEENSX_INS5_IJNSA_ILi8EEESH_EEENS5_IJSH_SC_EEEEEEEvNS4_8identityENS4_23SM90_TMA_LOAD_MULTICASTES1F_vS1G_EENS_8epilogue10collective18CollectiveEpilogueINS1J_23Sm100TmaWarpSpecializedILi4ELi2ELi32ELb0ELb0EEEJSI_NS5_IJNSX_ISF_SC_EES1O_EEESJ_SK_SJ_SK_NS1J_6fusion15FusionCallbacksIS1N_NS1Q_17LinearCombinationISJ_fSJ_fLNS_15FloatRoundStyleE2EEESI_S1P_JEEENS4_5SM1004TMEM4LOAD26SM100_TMEM_LOAD_16dp32b32xES15_NS16_INS17_ILi2ELi4ELi3EEES1A_NSX_INS5_IJS1B_SF_EEENS5_IJSF_SC_EEEEEEENS4_39AutoVectorizingCopyWithAssumedAlignmentILi128EEENS4_14SM90_TMA_STOREES24_S26_S26_EEEvvEEEEvNT_6ParamsE) ;  /* 0xffffff5c02687950 */ /* 0x000fea0003c3ffff */
.L_x_176:
[----:B------:R-:W-:-:S00]  /*a260*/  BRA `(.L_x_176) ;  /* 0xfffffffc00fc7947 */ /* 0x000fc0000383ffff */
[----:B------:R-:W-:-:S00]  /*a270*/  NOP ;  /* 0x0000000000007918 */ /* 0x000fc00000000000 */
        /* <DEDUP_REMOVED lines=8> */
.L_x_177:


//--------------------- .nv.global.init           --------------------------
	.section	.nv.global.init,"aw",@progbits
.nv.global.init:
	.type		$str$27,@object
	.size		$str$27,($str$28 - $str$27)
$str$27:
        /*0000*/ 	.byte	0x28, 0x61, 0x64, 0x64, 0x72, 0x65, 0x73, 0x73, 0x20, 0x26, 0x20, 0x6d, 0x61, 0x73, 0x6b, 0x29
        /*0010*/ 	.byte	0x20, 0x3d, 0x3d, 0x20, 0x30, 0x00
	.type		$str$28,@object
	.size		$str$28,($str$26 - $str$28)
$str$28:
        /*0016*/ 	.byte	0x2f, 0x74, 0x6d, 0x70, 0x2f, 0x63, 0x75, 0x74, 0x6c, 0x61, 0x73, 0x73, 0x5f, 0x73, 0x77, 0x65
        /*0026*/ 	.byte	0x65, 0x70, 0x5f, 0x73, 0x72, 0x63, 0x2f, 0x69, 0x6e, 0x63, 0x6c, 0x75, 0x64, 0x65, 0x2f, 0x63
        /*0036*/ 	.byte	0x75, 0x74, 0x65, 0x2f, 0x70, 0x6f, 0x69, 0x6e, 0x74, 0x65, 0x72, 0x5f, 0x66, 0x6c, 0x61, 0x67
        /*0046*/ 	.byte	0x67, 0x65, 0x64, 0x2e, 0x68, 0x70, 0x70, 0x00
	.type		$str$26,@object
	.size		$str$26,($str$25 - $str$26)
$str$26:
        /*004e*/ 	.byte	0x2f, 0x74, 0x6d, 0x70, 0x2f, 0x63, 0x75, 0x74, 0x6c, 0x61, 0x73, 0x73, 0x5f, 0x73, 0x77, 0x65
        /*005e*/ 	.byte	0x65, 0x70, 0x5f, 0x73, 0x72, 0x63, 0x2f, 0x69, 0x6e, 0x63, 0x6c, 0x75, 0x64, 0x65, 0x2f, 0x63
        /*006e*/ 	.byte	0x75, 0x74, 0x65, 0x2f, 0x61, 0x74, 0x6f, 0x6d, 0x2f, 0x63, 0x6f, 0x70, 0x79, 0x5f, 0x74, 0x72
        /*007e*/ 	.byte	0x61, 0x69, 0x74, 0x73, 0x5f, 0x73, 0x6d, 0x31, 0x30, 0x30, 0x2e, 0x68, 0x70, 0x70, 0x00
	.type		$str$25,@object
	.size		$str$25,(__unnamed_1 - $str$25)
$str$25:
        /*008d*/ 	.byte	0x28, 0x28, 0x75, 0x69, 0x6e, 0x74, 0x33, 0x32, 0x5f, 0x74, 0x28, 0x74, 0x68, 0x72, 0x65, 0x61
        /*009d*/ 	.byte	0x64, 0x49, 0x64, 0x78, 0x2e, 0x78, 0x29, 0x20, 0x2f, 0x20, 0x33, 0x32, 0x29, 0x20, 0x25, 0x20
        /*00ad*/ 	.byte	0x34, 0x29, 0x20, 0x3d, 0x3d, 0x20, 0x28, 0x28, 0x28, 0x74, 0x6d, 0x65, 0x6d, 0x5f, 0x61, 0x64
        /*00bd*/ 	.byte	0x64, 0x72, 0x20, 0x3e, 0x3e, 0x20, 0x31, 0x36, 0x29, 0x20, 0x2f, 0x20, 0x33, 0x32, 0x29, 0x20
        /*00cd*/ 	.byte	0x25, 0x20, 0x34, 0x29, 0x00
	.type		__unnamed_1,@object
	.size		__unnamed_1,(__unnamed_2 - __unnamed_1)
__unnamed_1:
        /*00d2*/ 	.byte	0x61, 0x75, 0x74, 0x6f, 0x20, 0x63, 0x75, 0x74, 0x65, 0x3a, 0x3a, 0x61, 0x73, 0x5f, 0x70, 0x6f
        /* <DEDUP_REMOVED lines=24> */
        /*0262*/ 	.byte	0x3c, 0x34, 0x30, 0x39, 0x36, 0x3e, 0x3e, 0x3e, 0x3e, 0x5d, 0x00
	.type		__unnamed_2,@object
	.size		__unnamed_2,(__unnamed_3 - __unnamed_2)
__unnamed_2:
        /* <DEDUP_REMOVED lines=26> */
	.type		__unnamed_3,@object
	.size		__unnamed_3,(.L_3 - __unnamed_3)
__unnamed_3:
        /* <DEDUP_REMOVED lines=40> */
        /*0688*/ 	.byte	0x74, 0x65, 0x3a, 0x3a, 0x43, 0x3c, 0x30, 0x3e, 0x3e, 0x3e, 0x3e, 0x5d, 0x00
.L_3:


//--------------------- .nv.shared._ZN7cutlass13device_kernelINS_4gemm6kernel13GemmUniversalIN4cute5tupleIJiiiiEEENS1_10collective13CollectiveMmaINS1_35MainloopSm100TmaUmmaWarpSpecializedILi4ELi2ELi4ENS5_IJNS4_1CILi2EEENSA_ILi1EEESC_EEEEENS5_IJNSA_ILi64EEENSA_ILi256EEENSA_ILi32EEEEEENS_12float_e4m3_tENS5_IJlSC_lEEESJ_SK_NS4_8TiledMMAINS4_8MMA_AtomIJNS4_10MMA_TraitsINS4_19SM100_MMA_F8F6F4_SSEJSJ_SJ_fSF_SG_NS4_17integral_constantINS4_4UMMA5MajorELSR_0EEESS_NSP_INSQ_7ScaleInELST_0EEESU_EEEEEENS4_6LayoutINS5_IJSC_SC_SC_EEENS5_IJNSA_ILi0EEESZ_SZ_EEEEENS5_IJNS4_10UnderscoreES12_S12_EEEEENS4_13SM90_TMA_LOADENS4_14ComposedLayoutINS4_7SwizzleILi1ELi4ELi3EEENS4_18smem_ptr_flag_bitsILi8EEENSX_INS5_IJNSA_ILi8EEESH_EEENS5_IJSH_SC_EEEEEEEvNS4_8identityENS4_23SM90_TMA_LOAD_MULTICASTES1F_vS1G_EENS_8epilogue10collective18CollectiveEpilogueINS1J_23Sm100TmaWarpSpecializedILi4ELi2ELi32ELb0ELb0EEEJSI_NS5_IJNSX_ISF_SC_EES1O_EEESJ_SK_SJ_SK_NS1J_6fusion15FusionCallbacksIS1N_NS1Q_17LinearCombinationISJ_fSJ_fLNS_15FloatRoundStyleE2EEESI_S1P_JEEENS4_5SM1004TMEM4LOAD26SM100_TMEM_LOAD_16dp32b32xES15_NS16_INS17_ILi2ELi4ELi3EEES1A_NSX_INS5_IJS1B_SF_EEENS5_IJSF_SC_EEEEEEENS4_39AutoVectorizingCopyWithAssumedAlignmentILi128EEENS4_14SM90_TMA_STOREES24_S26_S26_EEEvvEEEEvNT_6ParamsE --------------------------
	.section	.nv.shared._ZN7cutlass13device_kernelINS_4gemm6kernel13GemmUniversalIN4cute5tupleIJiiiiEEENS1_10collective13CollectiveMmaINS1_35MainloopSm100TmaUmmaWarpSpecializedILi4ELi2ELi4ENS5_IJNS4_1CILi2EEENSA_ILi1EEESC_EEEEENS5_IJNSA_ILi64EEENSA_ILi256EEENSA_ILi32EEEEEENS_12float_e4m3_tENS5_IJlSC_lEEESJ_SK_NS4_8TiledMMAINS4_8MMA_AtomIJNS4_10MMA_TraitsINS4_19SM100_MMA_F8F6F4_SSEJSJ_SJ_fSF_SG_NS4_17integral_constantINS4_4UMMA5MajorELSR_0EEESS_NSP_INSQ_7ScaleInELST_0EEESU_EEEEEENS4_6LayoutINS5_IJSC_SC_SC_EEENS5_IJNSA_ILi0EEESZ_SZ_EEEEENS5_IJNS4_10UnderscoreES12_S12_EEEEENS4_13SM90_TMA_LOADENS4_14ComposedLayoutINS4_7SwizzleILi1ELi4ELi3EEENS4_18smem_ptr_flag_bitsILi8EEENSX_INS5_IJNSA_ILi8EEESH_EEENS5_IJSH_SC_EEEEEEEvNS4_8identityENS4_23SM90_TMA_LOAD_MULTICASTES1F_vS1G_EENS_8epilogue10collective18CollectiveEpilogueINS1J_23Sm100TmaWarpSpecializedILi4ELi2ELi32ELb0ELb0EEEJSI_NS5_IJNSX_ISF_SC_EES1O_EEESJ_SK_SJ_SK_NS1J_6fusion15FusionCallbacksIS1N_NS1Q_17LinearCombinationISJ_fSJ_fLNS_15FloatRoundStyleE2EEESI_S1P_JEEENS4_5SM1004TMEM4LOAD26SM100_TMEM_LOAD_16dp32b32xES15_NS16_INS17_ILi2ELi4ELi3EEES1A_NSX_INS5_IJS1B_SF_EEENS5_IJSF_SC_EEEEEEENS4_39AutoVectorizingCopyWithAssumedAlignmentILi128EEENS4_14SM90_TMA_STOREES24_S26_S26_EEEvvEEEEvNT_6ParamsE,"aw",@nobits
	.sectionflags	@""
	.align	16
	.zero		1024


//--------------------- .nv.shared.reserved.0     --------------------------
	.section	.nv.shared.reserved.0,"aw",@nobits
	.weak		__nv_reservedSMEM_offset_0_alias
	.size		__nv_reservedSMEM_offset_0_alias, 0, 64
	.other		__nv_reservedSMEM_offset_0_alias,@"STO_CUDA_RESERVED_SHARED STV_DEFAULT"
__nv_reservedSMEM_offset_0_alias:
	.zero		0
.nv.shared.reserved.0:
	.zero		64
	.weak		__nv_reservedSMEM_tcgen05_partition
	.type		__nv_reservedSMEM_tcgen05_partition,@object
	.size		__nv_reservedSMEM_tcgen05_partition,(.L_0 - __nv_reservedSMEM_tcgen05_partition)
__nv_reservedSMEM_tcgen05_partition:
	.zero		32
.L_0:


//--------------------- .nv.global                --------------------------
	.section	.nv.global,"aw",@nobits
.nv.global:
	.type		_ZN39_INTERNAL_4f317796_4_k_cu_2f987842_81944cute1_E,@object
	.size		_ZN39_INTERNAL_4f317796_4_k_cu_2f987842_81944cute1_E,(_ZN39_INTERNAL_4f317796_4_k_cu_2f987842_81944cuda3std3__45__cpo6cbeginE - _ZN39_INTERNAL_4f317796_4_k_cu_2f987842_81944cute1_E)
_ZN39_INTERNAL_4f317796_4_k_cu_2f987842_81944cute1_E:
	.zero		1
	.type		_ZN39_INTERNAL_4f317796_4_k_cu_2f987842_81944cuda3std3__45__cpo6cbeginE,@object
	.size		_ZN39_INTERNAL_4f317796_4_k_cu_2f987842_81944cuda3std3__45__cpo6cbeginE,(_ZN39_INTERNAL_4f317796_4_k_cu_2f987842_81944cuda3std3__48in_placeE - _ZN39_INTERNAL_4f317796_4_k_cu_2f987842_81944cuda3std3__45__cpo6cbeginE)
_ZN39_INTERNAL_4f317796_4_k_cu_2f987842_81944cuda3std3__45__cpo6cbeginE:
	.zero		1
	.type		_ZN39_INTERNAL_4f317796_4_k_cu_2f987842_81944cuda3std3__48in_placeE,@object
	.size		_ZN39_INTERNAL_4f317796_4_k_cu_2f987842_81944cuda3std3__48in_placeE,(_ZN39_INTERNAL_4f317796_4_k_cu_2f987842_81944cuda3std6ranges3__45__cpo9iter_moveE - _ZN39_INTERNAL_4f317796_4_k_cu_2f987842_81944cuda3std3__48in_placeE)
_ZN39_INTERNAL_4f317796_4_k_cu_2f987842_81944cuda3std3__48in_placeE:
	.zero		1
	.type		_ZN39_INTERNAL_4f317796_4_k_cu_2f987842_81944cuda3std6ranges3__45__cpo9iter_moveE,@object
	.size		_ZN39_INTERNAL_4f317796_4_k_cu_2f987842_81944cuda3std6ranges3__45__cpo9iter_moveE,(_ZN39_INTERNAL_4f317796_4_k_cu_2f987842_81944cuda3std3__45__cpo5beginE - _ZN39_INTERNAL_4f317796_4_k_cu_2f987842_81944cuda3std6ranges3__45__cpo9iter_moveE)
_ZN39_INTERNAL_4f317796_4_k_cu_2f987842_81944cuda3std6ranges3__45__cpo9iter_moveE:
	.zero		1
	.type		_ZN39_INTERNAL_4f317796_4_k_cu_2f987842_81944cuda3std3__45__cpo5beginE,@object
	.size		_ZN39_INTERNAL_4f317796_4_k_cu_2f987842_81944cuda3std3__45__cpo5beginE,(_ZN39_INTERNAL_4f317796_4_k_cu_2f987842_81944cuda3std3__441_GLOBAL__N__4f317796_4_k_cu_2f987842_81946ignoreE - _ZN39_INTERNAL_4f317796_4_k_cu_2f987842_81944cuda3std3__45__cpo5beginE)
_ZN39_INTERNAL_4f317796_4_k_cu_2f987842_81944cuda3std3__45__cpo5beginE:
	.zero		1
	.type		_ZN39_INTERNAL_4f317796_4_k_cu_2f987842_81944cuda3std3__441_GLOBAL__N__4f317796_4_k_cu_2f987842_81946ignoreE,@object
	.size		_ZN39_INTERNAL_4f317796_4_k_cu_2f987842_81944cuda3std3__441_GLOBAL__N__4f317796_4_k_cu_2f987842_81946ignoreE,(_ZN39_INTERNAL_4f317796_4_k_cu_2f987842_81944cute7productE - _ZN39_INTERNAL_4f317796_4_k_cu_2f987842_81944cuda3std3__441_GLOBAL__N__4f317796_4_k_cu_2f987842_81946ignoreE)
_ZN39_INTERNAL_4f317796_4_k_cu_2f987842_81944cuda3std3__441_GLOBAL__N__4f317796_4_k_cu_2f987842_81946ignoreE:
	.zero		1
	.type		_ZN39_INTERNAL_4f317796_4_k_cu_2f987842_81944cute7productE,@object
	.size		_ZN39_INTERNAL_4f317796_4_k_cu_2f987842_81944cute7productE,(_ZN39_INTERNAL_4f317796_4_k_cu_2f987842_81944cuda3std3__45__cpo3endE - _ZN39_INTERNAL_4f317796_4_k_cu_2f987842_81944cute7productE)
_ZN39_INTERNAL_4f317796_4_k_cu_2f987842_81944cute7productE:
	.zero		1
	.type		_ZN39_INTERNAL_4f317796_4_k_cu_2f987842_81944cuda3std3__45__cpo3endE,@object
	.size		_ZN39_INTERNAL_4f317796_4_k_cu_2f987842_81944cuda3std3__45__cpo3endE,(_ZN39_INTERNAL_4f317796_4_k_cu_2f987842_81944cuda3std3__419piecewise_constructE - _ZN39_INTERNAL_4f317796_4_k_cu_2f987842_81944cuda3std3__45__cpo3endE)
_ZN39_INTERNAL_4f317796_4_k_cu_2f987842_81944cuda3std3__45__cpo3endE:
	.zero		1
	.type		_ZN39_INTERNAL_4f317796_4_k_cu_2f987842_81944cuda3std3__419piecewise_constructE,@object
	.size		_ZN39_INTERNAL_4f317796_4_k_cu_2f987842_81944cuda3std3__419piecewise_constructE,(_ZN39_INTERNAL_4f317796_4_k_cu_2f987842_81944cuda3std3__45__cpo4cendE - _ZN39_INTERNAL_4f317796_4_k_cu_2f987842_81944cuda3std3__419piecewise_constructE)
_ZN39_INTERNAL_4f317796_4_k_cu_2f987842_81944cuda3std3__419piecewise_constructE:
	.zero		1
	.type		_ZN39_INTERNAL_4f317796_4_k_cu_2f987842_81944cuda3std3__45__cpo4cendE,@object
	.size		_ZN39_INTERNAL_4f317796_4_k_cu_2f987842_81944cuda3std3__45__cpo4cendE,(_ZN39_INTERNAL_4f317796_4_k_cu_2f987842_81944cuda3std6ranges3__45__cpo4swapE - _ZN39_INTERNAL_4f317796_4_k_cu_2f987842_81944cuda3std3__45__cpo4cendE)
_ZN39_INTERNAL_4f317796_4_k_cu_2f987842_81944cuda3std3__45__cpo4cendE:
	.zero		1
	.type		_ZN39_INTERNAL_4f317796_4_k_cu_2f987842_81944cuda3std6ranges3__45__cpo4swapE,@object
	.size		_ZN39_INTERNAL_4f317796_4_k_cu_2f987842_81944cuda3std6ranges3__45__cpo4swapE,(.L_11 - _ZN39_INTERNAL_4f317796_4_k_cu_2f987842_81944cuda3std6ranges3__45__cpo4swapE)
_ZN39_INTERNAL_4f317796_4_k_cu_2f987842_81944cuda3std6ranges3__45__cpo4swapE:
	.zero		1
.L_11:


//--------------------- .nv.constant0._ZN7cutlass13device_kernelINS_4gemm6kernel13GemmUniversalIN4cute5tupleIJiiiiEEENS1_10collective13CollectiveMmaINS1_35MainloopSm100TmaUmmaWarpSpecializedILi4ELi2ELi4ENS5_IJNS4_1CILi2EEENSA_ILi1EEESC_EEEEENS5_IJNSA_ILi64EEENSA_ILi256EEENSA_ILi32EEEEEENS_12float_e4m3_tENS5_IJlSC_lEEESJ_SK_NS4_8TiledMMAINS4_8MMA_AtomIJNS4_10MMA_TraitsINS4_19SM100_MMA_F8F6F4_SSEJSJ_SJ_fSF_SG_NS4_17integral_constantINS4_4UMMA5MajorELSR_0EEESS_NSP_INSQ_7ScaleInELST_0EEESU_EEEEEENS4_6LayoutINS5_IJSC_SC_SC_EEENS5_IJNSA_ILi0EEESZ_SZ_EEEEENS5_IJNS4_10UnderscoreES12_S12_EEEEENS4_13SM90_TMA_LOADENS4_14ComposedLayoutINS4_7SwizzleILi1ELi4ELi3EEENS4_18smem_ptr_flag_bitsILi8EEENSX_INS5_IJNSA_ILi8EEESH_EEENS5_IJSH_SC_EEEEEEEvNS4_8identityENS4_23SM90_TMA_LOAD_MULTICASTES1F_vS1G_EENS_8epilogue10collective18CollectiveEpilogueINS1J_23Sm100TmaWarpSpecializedILi4ELi2ELi32ELb0ELb0EEEJSI_NS5_IJNSX_ISF_SC_EES1O_EEESJ_SK_SJ_SK_NS1J_6fusion15FusionCallbacksIS1N_NS1Q_17LinearCombinationISJ_fSJ_fLNS_15FloatRoundStyleE2EEESI_S1P_JEEENS4_5SM1004TMEM4LOAD26SM100_TMEM_LOAD_16dp32b32xES15_NS16_INS17_ILi2ELi4ELi3EEES1A_NSX_INS5_IJS1B_SF_EEENS5_IJSF_SC_EEEEEEENS4_39AutoVectorizingCopyWithAssumedAlignmentILi128EEENS4_14SM90_TMA_STOREES24_S26_S26_EEEvvEEEEvNT_6ParamsE --------------------------
	.section	.nv.constant0._ZN7cutlass13device_kernelINS_4gemm6kernel13GemmUniversalIN4cute5tupleIJiiiiEEENS1_10collective13CollectiveMmaINS1_35MainloopSm100TmaUmmaWarpSpecializedILi4ELi2ELi4ENS5_IJNS4_1CILi2EEENSA_ILi1EEESC_EEEEENS5_IJNSA_ILi64EEENSA_ILi256EEENSA_ILi32EEEEEENS_12float_e4m3_tENS5_IJlSC_lEEESJ_SK_NS4_8TiledMMAINS4_8MMA_AtomIJNS4_10MMA_TraitsINS4_19SM100_MMA_F8F6F4_SSEJSJ_SJ_fSF_SG_NS4_17integral_constantINS4_4UMMA5MajorELSR_0EEESS_NSP_INSQ_7ScaleInELST_0EEESU_EEEEEENS4_6LayoutINS5_IJSC_SC_SC_EEENS5_IJNSA_ILi0EEESZ_SZ_EEEEENS5_IJNS4_10UnderscoreES12_S12_EEEEENS4_13SM90_TMA_LOADENS4_14ComposedLayoutINS4_7SwizzleILi1ELi4ELi3EEENS4_18smem_ptr_flag_bitsILi8EEENSX_INS5_IJNSA_ILi8EEESH_EEENS5_IJSH_SC_EEEEEEEvNS4_8identityENS4_23SM90_TMA_LOAD_MULTICASTES1F_vS1G_EENS_8epilogue10collective18CollectiveEpilogueINS1J_23Sm100TmaWarpSpecializedILi4ELi2ELi32ELb0ELb0EEEJSI_NS5_IJNSX_ISF_SC_EES1O_EEESJ_SK_SJ_SK_NS1J_6fusion15FusionCallbacksIS1N_NS1Q_17LinearCombinationISJ_fSJ_fLNS_15FloatRoundStyleE2EEESI_S1P_JEEENS4_5SM1004TMEM4LOAD26SM100_TMEM_LOAD_16dp32b32xES15_NS16_INS17_ILi2ELi4ELi3EEES1A_NSX_INS5_IJS1B_SF_EEENS5_IJSF_SC_EEEEEEENS4_39AutoVectorizingCopyWithAssumedAlignmentILi128EEENS4_14SM90_TMA_STOREES24_S26_S26_EEEvvEEEEvNT_6ParamsE,"a",@progbits
	.sectionflags	@""
	.align	4
.nv.constant0._ZN7cutlass13device_kernelINS_4gemm6kernel13GemmUniversalIN4cute5tupleIJiiiiEEENS1_10collective13CollectiveMmaINS1_35MainloopSm100TmaUmmaWarpSpecializedILi4ELi2ELi4ENS5_IJNS4_1CILi2EEENSA_ILi1EEESC_EEEEENS5_IJNSA_ILi64EEENSA_ILi256EEENSA_ILi32EEEEEENS_12float_e4m3_tENS5_IJlSC_lEEESJ_SK_NS4_8TiledMMAINS4_8MMA_AtomIJNS4_10MMA_TraitsINS4_19SM100_MMA_F8F6F4_SSEJSJ_SJ_fSF_SG_NS4_17integral_constantINS4_4UMMA5MajorELSR_0EEESS_NSP_INSQ_7ScaleInELST_0EEESU_EEEEEENS4_6LayoutINS5_IJSC_SC_SC_EEENS5_IJNSA_ILi0EEESZ_SZ_EEEEENS5_IJNS4_10UnderscoreES12_S12_EEEEENS4_13SM90_TMA_LOADENS4_14ComposedLayoutINS4_7SwizzleILi1ELi4ELi3EEENS4_18smem_ptr_flag_bitsILi8EEENSX_INS5_IJNSA_ILi8EEESH_EEENS5_IJSH_SC_EEEEEEEvNS4_8identityENS4_23SM90_TMA_LOAD_MULTICASTES1F_vS1G_EENS_8epilogue10collective18CollectiveEpilogueINS1J_23Sm100TmaWarpSpecializedILi4ELi2ELi32ELb0ELb0EEEJSI_NS5_IJNSX_ISF_SC_EES1O_EEESJ_SK_SJ_SK_NS1J_6fusion15FusionCallbacksIS1N_NS1Q_17LinearCombinationISJ_fSJ_fLNS_15FloatRoundStyleE2EEESI_S1P_JEEENS4_5SM1004TMEM4LOAD26SM100_TMEM_LOAD_16dp32b32xES15_NS16_INS17_ILi2ELi4ELi3EEES1A_NSX_INS5_IJS1B_SF_EEENS5_IJSF_SC_EEEEEEENS4_39AutoVectorizingCopyWithAssumedAlignmentILi128EEENS4_14SM90_TMA_STOREES24_S26_S26_EEEvvEEEEvNT_6ParamsE:
	.zero		2944


//--------------------- SYMBOLS --------------------------

	.type		.nv.reservedSmem.offset0,@object
	.size		.nv.reservedSmem.offset0,0x4
	.type		.nv.reservedSmem.cap,@object
	.size		.nv.reservedSmem.cap,0x4
	.type		__assertfail,@function
